//
// Generated by NVIDIA NVVM Compiler
//
// Compiler Build ID: CL-36424714
// Cuda compilation tools, release 13.0, V13.0.88
// Based on NVVM 20.0.0
//

.version 9.0
.target sm_100
.address_size 64

	// .globl	_Z13BlellochScan1PKiPim
.extern .func  (.param .b32 func_retval0) vprintf
(
	.param .b64 vprintf_param_0,
	.param .b64 vprintf_param_1
)
;
.extern .shared .align 16 .b8 shm[];
.global .align 1 .b8 $str$2[4] = {37, 100, 10};

.visible .entry _Z13BlellochScan1PKiPim(
	.param .u64 .ptr .align 1 _Z13BlellochScan1PKiPim_param_0,
	.param .u64 .ptr .align 1 _Z13BlellochScan1PKiPim_param_1,
	.param .u64 _Z13BlellochScan1PKiPim_param_2
)
{
	.local .align 8 .b8 	__local_depot0[8];
	.reg .b64 	%SP;
	.reg .b64 	%SPL;
	.reg .pred 	%p<9>;
	.reg .b32 	%r<48>;
	.reg .b64 	%rd<28>;

	mov.u64 	%SPL, __local_depot0;
	cvta.local.u64 	%SP, %SPL;
	ld.param.u64 	%rd7, [_Z13BlellochScan1PKiPim_param_0];
	ld.param.u64 	%rd8, [_Z13BlellochScan1PKiPim_param_1];
	ld.param.u64 	%rd9, [_Z13BlellochScan1PKiPim_param_2];
	add.u64 	%rd10, %SP, 0;
	add.u64 	%rd1, %SPL, 0;
	mov.u32 	%r8, %tid.x;
	cvt.u64.u32 	%rd2, %r8;
	setp.le.u64 	%p1, %rd9, %rd2;
	@%p1 bra 	$L__BB0_14;
	cvt.u32.u64 	%r9, %rd2;
	cvta.to.global.u64 	%rd11, %rd7;
	shl.b64 	%rd12, %rd2, 2;
	add.s64 	%rd13, %rd11, %rd12;
	ld.global.u32 	%r10, [%rd13];
	shl.b32 	%r11, %r9, 2;
	mov.u32 	%r12, shm;
	add.s32 	%r1, %r12, %r11;
	st.shared.u32 	[%r1], %r10;
	st.local.u32 	[%rd1], %r10;
	mov.u64 	%rd14, $str$2;
	cvta.global.u64 	%rd15, %rd14;
	{ // callseq 0, 0
	.param .b64 param0;
	st.param.b64 	[param0], %rd15;
	.param .b64 param1;
	st.param.b64 	[param1], %rd10;
	.param .b32 retval0;
	call.uni (retval0), 
	vprintf, 
	(
	param0, 
	param1
	);
	ld.param.b32 	%r13, [retval0];
	} // callseq 0
	bar.sync 	0;
	setp.lt.u64 	%p2, %rd9, 2;
	@%p2 bra 	$L__BB0_6;
	shl.b32 	%r16, %r9, 1;
	add.s32 	%r2, %r16, 2;
	mov.b64 	%rd26, 1;
$L__BB0_3:
	cvt.u32.u64 	%r3, %rd26;
	mul.lo.s32 	%r4, %r2, %r3;
	add.s32 	%r17, %r4, -1;
	cvt.u64.u32 	%rd18, %r17;
	setp.le.u64 	%p3, %rd9, %rd18;
	@%p3 bra 	$L__BB0_5;
	sub.s32 	%r18, %r4, %r3;
	shl.b32 	%r19, %r18, 2;
	add.s32 	%r21, %r12, %r19;
	ld.shared.u32 	%r22, [%r21+-4];
	shl.b32 	%r23, %r3, 2;
	add.s32 	%r24, %r21, %r23;
	ld.shared.u32 	%r25, [%r24+-4];
	add.s32 	%r26, %r25, %r22;
	st.shared.u32 	[%r24+-4], %r26;
$L__BB0_5:
	bar.sync 	0;
	shl.b64 	%rd26, %rd26, 1;
	setp.lt.u64 	%p4, %rd26, %rd9;
	@%p4 bra 	$L__BB0_3;
$L__BB0_6:
	setp.ne.s32 	%p5, %r9, 0;
	@%p5 bra 	$L__BB0_8;
	cvt.u32.u64 	%r28, %rd9;
	shl.b32 	%r29, %r28, 2;
	add.s32 	%r31, %r12, %r29;
	mov.b32 	%r32, 0;
	st.shared.u32 	[%r31+-4], %r32;
	st.local.u32 	[%rd1], %r32;
	cvta.global.u64 	%rd20, %rd14;
	{ // callseq 1, 0
	.param .b64 param0;
	st.param.b64 	[param0], %rd20;
	.param .b64 param1;
	st.param.b64 	[param1], %rd10;
	.param .b32 retval0;
	call.uni (retval0), 
	vprintf, 
	(
	param0, 
	param1
	);
	ld.param.b32 	%r33, [retval0];
	} // callseq 1
$L__BB0_8:
	bar.sync 	0;
	setp.lt.u64 	%p6, %rd9, 2;
	@%p6 bra 	$L__BB0_13;
	shl.b32 	%r36, %r9, 1;
	add.s32 	%r5, %r36, 2;
	mov.u64 	%rd27, %rd9;
$L__BB0_10:
	shr.u64 	%rd6, %rd27, 1;
	cvt.u32.u64 	%r6, %rd6;
	mul.lo.s32 	%r7, %r5, %r6;
	add.s32 	%r37, %r7, -1;
	cvt.u64.u32 	%rd22, %r37;
	setp.le.u64 	%p7, %rd9, %rd22;
	@%p7 bra 	$L__BB0_12;
	sub.s32 	%r38, %r7, %r6;
	shl.b32 	%r39, %r38, 2;
	add.s32 	%r41, %r12, %r39;
	ld.shared.u32 	%r42, [%r41+-4];
	shl.b32 	%r43, %r6, 2;
	add.s32 	%r44, %r41, %r43;
	ld.shared.u32 	%r45, [%r44+-4];
	st.shared.u32 	[%r41+-4], %r45;
	add.s32 	%r46, %r45, %r42;
	st.shared.u32 	[%r44+-4], %r46;
$L__BB0_12:
	bar.sync 	0;
	setp.gt.u64 	%p8, %rd27, 3;
	mov.u64 	%rd27, %rd6;
	@%p8 bra 	$L__BB0_10;
$L__BB0_13:
	ld.shared.u32 	%r47, [%r1];
	cvta.to.global.u64 	%rd23, %rd8;
	add.s64 	%rd25, %rd23, %rd12;
	st.global.u32 	[%rd25], %r47;
$L__BB0_14:
	ret;

}
	// .globl	_Z13BlellochScan2PKiPim
.visible .entry _Z13BlellochScan2PKiPim(
	.param .u64 .ptr .align 1 _Z13BlellochScan2PKiPim_param_0,
	.param .u64 .ptr .align 1 _Z13BlellochScan2PKiPim_param_1,
	.param .u64 _Z13BlellochScan2PKiPim_param_2
)
{
	.reg .pred 	%p<9>;
	.reg .b32 	%r<58>;
	.reg .b64 	%rd<22>;

	ld.param.u64 	%rd6, [_Z13BlellochScan2PKiPim_param_0];
	ld.param.u64 	%rd7, [_Z13BlellochScan2PKiPim_param_1];
	ld.param.u64 	%rd8, [_Z13BlellochScan2PKiPim_param_2];
	mov.u32 	%r10, %tid.x;
	cvt.u64.u32 	%rd1, %r10;
	setp.le.u64 	%p1, %rd8, %rd1;
	@%p1 bra 	$L__BB1_14;
	cvt.u32.u64 	%r11, %rd1;
	cvta.to.global.u64 	%rd9, %rd6;
	shr.u32 	%r12, %r11, 5;
	shl.b64 	%rd10, %rd1, 2;
	add.s64 	%rd11, %rd9, %rd10;
	ld.global.u32 	%r13, [%rd11];
	add.s32 	%r14, %r12, %r11;
	shl.b32 	%r15, %r14, 2;
	mov.u32 	%r16, shm;
	add.s32 	%r1, %r16, %r15;
	st.shared.u32 	[%r1], %r13;
	bar.sync 	0;
	setp.lt.u64 	%p2, %rd8, 2;
	@%p2 bra 	$L__BB1_6;
	shl.b32 	%r18, %r11, 1;
	add.s32 	%r2, %r18, 2;
	mov.b64 	%rd20, 1;
$L__BB1_3:
	cvt.u32.u64 	%r3, %rd20;
	mul.lo.s32 	%r4, %r2, %r3;
	add.s32 	%r5, %r4, -1;
	cvt.u64.u32 	%rd13, %r5;
	setp.le.u64 	%p3, %rd8, %rd13;
	@%p3 bra 	$L__BB1_5;
	sub.s32 	%r19, %r5, %r3;
	shr.u32 	%r20, %r5, 5;
	shr.u32 	%r21, %r19, 5;
	sub.s32 	%r22, %r4, %r3;
	add.s32 	%r23, %r21, %r22;
	shl.b32 	%r24, %r23, 2;
	add.s32 	%r26, %r16, %r24;
	ld.shared.u32 	%r27, [%r26+-4];
	add.s32 	%r28, %r20, %r4;
	shl.b32 	%r29, %r28, 2;
	add.s32 	%r30, %r16, %r29;
	ld.shared.u32 	%r31, [%r30+-4];
	add.s32 	%r32, %r31, %r27;
	st.shared.u32 	[%r30+-4], %r32;
$L__BB1_5:
	bar.sync 	0;
	shl.b64 	%rd20, %rd20, 1;
	setp.lt.u64 	%p4, %rd20, %rd8;
	@%p4 bra 	$L__BB1_3;
$L__BB1_6:
	setp.ne.s32 	%p5, %r11, 0;
	@%p5 bra 	$L__BB1_8;
	add.s64 	%rd14, %rd8, -1;
	shr.u64 	%rd15, %rd14, 5;
	cvt.u32.u64 	%r34, %rd15;
	cvt.u32.u64 	%r35, %rd8;
	add.s32 	%r36, %r35, %r34;
	shl.b32 	%r37, %r36, 2;
	add.s32 	%r39, %r16, %r37;
	mov.b32 	%r40, 0;
	st.shared.u32 	[%r39+-4], %r40;
$L__BB1_8:
	bar.sync 	0;
	setp.lt.u64 	%p6, %rd8, 2;
	@%p6 bra 	$L__BB1_13;
	shl.b32 	%r42, %r11, 1;
	add.s32 	%r6, %r42, 2;
	mov.u64 	%rd21, %rd8;
$L__BB1_10:
	shr.u64 	%rd5, %rd21, 1;
	cvt.u32.u64 	%r7, %rd5;
	mul.lo.s32 	%r8, %r6, %r7;
	add.s32 	%r9, %r8, -1;
	cvt.u64.u32 	%rd16, %r9;
	setp.le.u64 	%p7, %rd8, %rd16;
	@%p7 bra 	$L__BB1_12;
	sub.s32 	%r43, %r9, %r7;
	shr.u32 	%r44, %r9, 5;
	shr.u32 	%r45, %r43, 5;
	sub.s32 	%r46, %r8, %r7;
	add.s32 	%r47, %r45, %r46;
	shl.b32 	%r48, %r47, 2;
	add.s32 	%r50, %r16, %r48;
	ld.shared.u32 	%r51, [%r50+-4];
	add.s32 	%r52, %r44, %r8;
	shl.b32 	%r53, %r52, 2;
	add.s32 	%r54, %r16, %r53;
	ld.shared.u32 	%r55, [%r54+-4];
	st.shared.u32 	[%r50+-4], %r55;
	add.s32 	%r56, %r55, %r51;
	st.shared.u32 	[%r54+-4], %r56;
$L__BB1_12:
	bar.sync 	0;
	setp.gt.u64 	%p8, %rd21, 3;
	mov.u64 	%rd21, %rd5;
	@%p8 bra 	$L__BB1_10;
$L__BB1_13:
	ld.shared.u32 	%r57, [%r1];
	cvta.to.global.u64 	%rd17, %rd7;
	add.s64 	%rd19, %rd17, %rd10;
	st.global.u32 	[%rd19], %r57;
$L__BB1_14:
	ret;

}
	// .globl	_Z13BlellochScan3PKiPim
.visible .entry _Z13BlellochScan3PKiPim(
	.param .u64 .ptr .align 1 _Z13BlellochScan3PKiPim_param_0,
	.param .u64 .ptr .align 1 _Z13BlellochScan3PKiPim_param_1,
	.param .u64 _Z13BlellochScan3PKiPim_param_2
)
{
	.reg .pred 	%p<9>;
	.reg .b32 	%r<58>;
	.reg .b64 	%rd<23>;

	ld.param.u64 	%rd6, [_Z13BlellochScan3PKiPim_param_0];
	ld.param.u64 	%rd7, [_Z13BlellochScan3PKiPim_param_1];
	ld.param.u64 	%rd8, [_Z13BlellochScan3PKiPim_param_2];
	mov.u32 	%r11, %tid.x;
	cvt.u64.u32 	%rd1, %r11;
	setp.le.u64 	%p1, %rd8, %rd1;
	@%p1 bra 	$L__BB2_14;
	cvt.u32.u64 	%r13, %rd1;
	cvta.to.global.u64 	%rd9, %rd6;
	shr.u64 	%rd10, %rd8, 1;
	cvt.u32.u64 	%r14, %rd10;
	add.s32 	%r1, %r13, %r14;
	shl.b64 	%rd11, %rd1, 2;
	add.s64 	%rd12, %rd9, %rd11;
	ld.global.u32 	%r15, [%rd12];
	shl.b32 	%r16, %r13, 2;
	mov.u32 	%r17, shm;
	add.s32 	%r2, %r17, %r16;
	st.shared.u32 	[%r2], %r15;
	mul.wide.u32 	%rd13, %r1, 4;
	add.s64 	%rd14, %rd9, %rd13;
	ld.global.u32 	%r18, [%rd14];
	shl.b32 	%r19, %r14, 2;
	add.s32 	%r3, %r2, %r19;
	st.shared.u32 	[%r3], %r18;
	bar.sync 	0;
	setp.lt.u64 	%p2, %rd8, 2;
	mov.b32 	%r56, 1;
	@%p2 bra 	$L__BB2_6;
	add.s32 	%r4, %r13, 1;
	mov.b32 	%r56, 1;
	mov.u64 	%rd21, %rd8;
$L__BB2_3:
	shr.u64 	%rd3, %rd21, 1;
	setp.le.u64 	%p3, %rd3, %rd1;
	@%p3 bra 	$L__BB2_5;
	mul.lo.s32 	%r22, %r56, %r4;
	shl.b32 	%r23, %r22, 1;
	not.b32 	%r24, %r56;
	add.s32 	%r25, %r23, %r24;
	shl.b32 	%r26, %r25, 2;
	add.s32 	%r28, %r17, %r26;
	ld.shared.u32 	%r29, [%r28];
	shl.b32 	%r30, %r22, 3;
	add.s32 	%r31, %r17, %r30;
	ld.shared.u32 	%r32, [%r31+-4];
	add.s32 	%r33, %r32, %r29;
	st.shared.u32 	[%r31+-4], %r33;
$L__BB2_5:
	shl.b32 	%r56, %r56, 1;
	bar.sync 	0;
	setp.gt.u64 	%p4, %rd21, 3;
	mov.u64 	%rd21, %rd3;
	@%p4 bra 	$L__BB2_3;
$L__BB2_6:
	setp.ne.s32 	%p5, %r13, 0;
	@%p5 bra 	$L__BB2_8;
	cvt.u32.u64 	%r35, %rd8;
	shl.b32 	%r36, %r35, 2;
	add.s32 	%r38, %r17, %r36;
	mov.b32 	%r39, 0;
	st.shared.u32 	[%r38+-4], %r39;
$L__BB2_8:
	setp.lt.u64 	%p6, %rd8, 2;
	@%p6 bra 	$L__BB2_13;
	add.s32 	%r8, %r13, 1;
	mov.b64 	%rd22, 1;
$L__BB2_10:
	shr.u32 	%r10, %r56, 1;
	bar.sync 	0;
	setp.le.u64 	%p7, %rd22, %rd1;
	@%p7 bra 	$L__BB2_12;
	and.b32  	%r41, %r56, 2147483646;
	mul.lo.s32 	%r42, %r41, %r8;
	not.b32 	%r43, %r10;
	add.s32 	%r44, %r42, %r43;
	shl.b32 	%r45, %r44, 2;
	add.s32 	%r47, %r17, %r45;
	ld.shared.u32 	%r48, [%r47];
	shl.b32 	%r49, %r42, 2;
	add.s32 	%r50, %r17, %r49;
	ld.shared.u32 	%r51, [%r50+-4];
	st.shared.u32 	[%r47], %r51;
	add.s32 	%r52, %r51, %r48;
	st.shared.u32 	[%r50+-4], %r52;
$L__BB2_12:
	shl.b64 	%rd22, %rd22, 1;
	setp.lt.u64 	%p8, %rd22, %rd8;
	mov.u32 	%r56, %r10;
	@%p8 bra 	$L__BB2_10;
$L__BB2_13:
	cvta.to.global.u64 	%rd16, %rd7;
	bar.sync 	0;
	ld.shared.u32 	%r53, [%r2];
	add.s64 	%rd18, %rd16, %rd11;
	st.global.u32 	[%rd18], %r53;
	ld.shared.u32 	%r54, [%r3];
	add.s64 	%rd20, %rd16, %rd13;
	st.global.u32 	[%rd20], %r54;
$L__BB2_14:
	ret;

}
	// .globl	_Z13BlellochScan4PKiPim
.visible .entry _Z13BlellochScan4PKiPim(
	.param .u64 .ptr .align 1 _Z13BlellochScan4PKiPim_param_0,
	.param .u64 .ptr .align 1 _Z13BlellochScan4PKiPim_param_1,
	.param .u64 _Z13BlellochScan4PKiPim_param_2
)
{
	.reg .pred 	%p<9>;
	.reg .b32 	%r<74>;
	.reg .b64 	%rd<25>;

	ld.param.u64 	%rd6, [_Z13BlellochScan4PKiPim_param_0];
	ld.param.u64 	%rd7, [_Z13BlellochScan4PKiPim_param_1];
	ld.param.u64 	%rd8, [_Z13BlellochScan4PKiPim_param_2];
	mov.u32 	%r11, %tid.x;
	cvt.u64.u32 	%rd1, %r11;
	setp.le.u64 	%p1, %rd8, %rd1;
	@%p1 bra 	$L__BB3_14;
	cvt.u32.u64 	%r13, %rd1;
	cvta.to.global.u64 	%rd9, %rd6;
	shr.u64 	%rd10, %rd8, 1;
	cvt.u32.u64 	%r14, %rd10;
	add.s32 	%r1, %r13, %r14;
	shr.u32 	%r15, %r13, 5;
	shr.u32 	%r16, %r1, 5;
	shl.b64 	%rd11, %rd1, 2;
	add.s64 	%rd12, %rd9, %rd11;
	ld.global.u32 	%r17, [%rd12];
	add.s32 	%r18, %r15, %r13;
	shl.b32 	%r19, %r18, 2;
	mov.u32 	%r20, shm;
	add.s32 	%r2, %r20, %r19;
	st.shared.u32 	[%r2], %r17;
	mul.wide.u32 	%rd13, %r1, 4;
	add.s64 	%rd14, %rd9, %rd13;
	ld.global.u32 	%r21, [%rd14];
	add.s32 	%r22, %r16, %r1;
	shl.b32 	%r23, %r22, 2;
	add.s32 	%r3, %r20, %r23;
	st.shared.u32 	[%r3], %r21;
	bar.sync 	0;
	setp.lt.u64 	%p2, %rd8, 2;
	mov.b32 	%r72, 1;
	@%p2 bra 	$L__BB3_6;
	shl.b32 	%r26, %r13, 1;
	add.s32 	%r4, %r26, 2;
	mov.b32 	%r72, 1;
	mov.u64 	%rd23, %rd8;
$L__BB3_3:
	shr.u64 	%rd3, %rd23, 1;
	setp.le.u64 	%p3, %rd3, %rd1;
	@%p3 bra 	$L__BB3_5;
	mul.lo.s32 	%r27, %r4, %r72;
	add.s32 	%r28, %r27, -1;
	sub.s32 	%r29, %r28, %r72;
	shr.u32 	%r30, %r28, 5;
	add.s32 	%r31, %r30, %r27;
	shr.u32 	%r32, %r29, 5;
	sub.s32 	%r33, %r27, %r72;
	add.s32 	%r34, %r32, %r33;
	shl.b32 	%r35, %r34, 2;
	add.s32 	%r37, %r20, %r35;
	ld.shared.u32 	%r38, [%r37+-4];
	shl.b32 	%r39, %r31, 2;
	add.s32 	%r40, %r20, %r39;
	ld.shared.u32 	%r41, [%r40+-4];
	add.s32 	%r42, %r41, %r38;
	st.shared.u32 	[%r40+-4], %r42;
$L__BB3_5:
	shl.b32 	%r72, %r72, 1;
	bar.sync 	0;
	setp.gt.u64 	%p4, %rd23, 3;
	mov.u64 	%rd23, %rd3;
	@%p4 bra 	$L__BB3_3;
$L__BB3_6:
	setp.ne.s32 	%p5, %r13, 0;
	@%p5 bra 	$L__BB3_8;
	add.s64 	%rd15, %rd8, -1;
	shr.u64 	%rd16, %rd15, 5;
	cvt.u32.u64 	%r44, %rd16;
	cvt.u32.u64 	%r45, %rd8;
	add.s32 	%r46, %r45, %r44;
	shl.b32 	%r47, %r46, 2;
	add.s32 	%r49, %r20, %r47;
	mov.b32 	%r50, 0;
	st.shared.u32 	[%r49+-4], %r50;
$L__BB3_8:
	setp.lt.u64 	%p6, %rd8, 2;
	@%p6 bra 	$L__BB3_13;
	add.s32 	%r8, %r13, 1;
	mov.b64 	%rd24, 1;
$L__BB3_10:
	shr.u32 	%r10, %r72, 1;
	bar.sync 	0;
	setp.le.u64 	%p7, %rd24, %rd1;
	@%p7 bra 	$L__BB3_12;
	and.b32  	%r52, %r72, 2147483646;
	mul.lo.s32 	%r53, %r52, %r8;
	add.s32 	%r54, %r53, -1;
	sub.s32 	%r55, %r54, %r10;
	shr.u32 	%r56, %r54, 5;
	add.s32 	%r57, %r56, %r53;
	shr.u32 	%r58, %r55, 5;
	sub.s32 	%r59, %r53, %r10;
	add.s32 	%r60, %r58, %r59;
	shl.b32 	%r61, %r60, 2;
	add.s32 	%r63, %r20, %r61;
	ld.shared.u32 	%r64, [%r63+-4];
	shl.b32 	%r65, %r57, 2;
	add.s32 	%r66, %r20, %r65;
	ld.shared.u32 	%r67, [%r66+-4];
	st.shared.u32 	[%r63+-4], %r67;
	add.s32 	%r68, %r67, %r64;
	st.shared.u32 	[%r66+-4], %r68;
$L__BB3_12:
	shl.b64 	%rd24, %rd24, 1;
	setp.lt.u64 	%p8, %rd24, %rd8;
	mov.u32 	%r72, %r10;
	@%p8 bra 	$L__BB3_10;
$L__BB3_13:
	cvta.to.global.u64 	%rd18, %rd7;
	bar.sync 	0;
	ld.shared.u32 	%r69, [%r2];
	add.s64 	%rd20, %rd18, %rd11;
	st.global.u32 	[%rd20], %r69;
	ld.shared.u32 	%r70, [%r3];
	add.s64 	%rd22, %rd18, %rd13;
	st.global.u32 	[%rd22], %r70;
$L__BB3_14:
	ret;

}
	// .globl	_Z10TestKernelPi
.visible .entry _Z10TestKernelPi(
	.param .u64 .ptr .align 1 _Z10TestKernelPi_param_0
)
{
	.local .align 8 .b8 	__local_depot4[8];
	.reg .b64 	%SP;
	.reg .b64 	%SPL;
	.reg .b32 	%r<7>;
	.reg .b64 	%rd<9>;

	mov.u64 	%SPL, __local_depot4;
	cvta.local.u64 	%SP, %SPL;
	ld.param.u64 	%rd1, [_Z10TestKernelPi_param_0];
	cvta.to.global.u64 	%rd2, %rd1;
	add.u64 	%rd3, %SP, 0;
	add.u64 	%rd4, %SPL, 0;
	mov.u32 	%r1, %tid.x;
	mul.wide.u32 	%rd5, %r1, 4;
	add.s64 	%rd6, %rd2, %rd5;
	ld.global.u32 	%r2, [%rd6];
	st.local.u32 	[%rd4], %r2;
	mov.u64 	%rd7, $str$2;
	cvta.global.u64 	%rd8, %rd7;
	{ // callseq 2, 0
	.param .b64 param0;
	st.param.b64 	[param0], %rd8;
	.param .b64 param1;
	st.param.b64 	[param1], %rd3;
	.param .b32 retval0;
	call.uni (retval0), 
	vprintf, 
	(
	param0, 
	param1
	);
	ld.param.b32 	%r3, [retval0];
	} // callseq 2
	ld.global.u32 	%r5, [%rd6];
	add.s32 	%r6, %r5, 1;
	st.global.u32 	[%rd6], %r6;
	ret;

}


// ===== COMPILED SASS (sm_100) =====

	.target	sm_100

	.elftype	@"ET_EXEC"


//--------------------- .note.nv.tkinfo           --------------------------
	.section	.note.nv.tkinfo,"",@"SHT_NOTE"
	.sectionflags	@"SHF_NOTE_NV_TKINFO"
	.tkinfo
        /*0018*/ 	.word	0x00000002
        /*0030*/ 	.string	""
        /*0030*/ 	.string	"ptxas"
        /*0030*/ 	.string	"Cuda compilation tools, release 13.0, V13.0.88"
        /*0030*/ 	.string	"Build cuda_13.0.r13.0/compiler.36424714_0"
        /*0030*/ 	.string	"-arch sm_100 -m 64 "



//--------------------- .note.nv.cuinfo           --------------------------
	.section	.note.nv.cuinfo,"",@"SHT_NOTE"
	.sectionflags	@"SHF_NOTE_NV_CUINFO"
        /*0018*/ 	.short	0x0002
        /*001a*/ 	.short	0x0064
        /*001c*/ 	.short	0x0082
	.zero		2


//--------------------- .nv.info                  --------------------------
	.section	.nv.info,"",@"SHT_CUDA_INFO"
	.align	4


	//----- nvinfo : EIATTR_REGCOUNT
	.align		4
        /*0000*/ 	.byte	0x04, 0x2f
        /*0002*/ 	.short	(.L_2 - .L_1)
	.align		4
.L_1:
        /*0004*/ 	.word	index@(_Z13BlellochScan1PKiPim)
        /*0008*/ 	.word	0x00000019


	//----- nvinfo : EIATTR_FRAME_SIZE
	.align		4
.L_2:
        /*000c*/ 	.byte	0x04, 0x11
        /*000e*/ 	.short	(.L_4 - .L_3)
	.align		4
.L_3:
        /*0010*/ 	.word	index@(_Z13BlellochScan1PKiPim)
        /*0014*/ 	.word	0x00000008


	//----- nvinfo : EIATTR_REGCOUNT
	.align		4
.L_4:
        /*0018*/ 	.byte	0x04, 0x2f
        /*001a*/ 	.short	(.L_6 - .L_5)
	.align		4
.L_5:
        /*001c*/ 	.word	index@(_Z13BlellochScan2PKiPim)
        /*0020*/ 	.word	0x00000010


	//----- nvinfo : EIATTR_FRAME_SIZE
	.align		4
.L_6:
        /*0024*/ 	.byte	0x04, 0x11
        /*0026*/ 	.short	(.L_8 - .L_7)
	.align		4
.L_7:
        /*0028*/ 	.word	index@(_Z13BlellochScan2PKiPim)
        /*002c*/ 	.word	0x00000000


	//----- nvinfo : EIATTR_REGCOUNT
	.align		4
.L_8:
        /*0030*/ 	.byte	0x04, 0x2f
        /*0032*/ 	.short	(.L_10 - .L_9)
	.align		4
.L_9:
        /*0034*/ 	.word	index@(_Z13BlellochScan3PKiPim)
        /*0038*/ 	.word	0x00000010


	//----- nvinfo : EIATTR_FRAME_SIZE
	.align		4
.L_10:
        /*003c*/ 	.byte	0x04, 0x11
        /*003e*/ 	.short	(.L_12 - .L_11)
	.align		4
.L_11:
        /*0040*/ 	.word	index@(_Z13BlellochScan3PKiPim)
        /*0044*/ 	.word	0x00000000


	//----- nvinfo : EIATTR_REGCOUNT
	.align		4
.L_12:
        /*0048*/ 	.byte	0x04, 0x2f
        /*004a*/ 	.short	(.L_14 - .L_13)
	.align		4
.L_13:
        /*004c*/ 	.word	index@(_Z13BlellochScan4PKiPim)
        /*0050*/ 	.word	0x0000000e


	//----- nvinfo : EIATTR_FRAME_SIZE
	.align		4
.L_14:
        /*0054*/ 	.byte	0x04, 0x11
        /*0056*/ 	.short	(.L_16 - .L_15)
	.align		4
.L_15:
        /*0058*/ 	.word	index@(_Z13BlellochScan4PKiPim)
        /*005c*/ 	.word	0x00000000


	//----- nvinfo : EIATTR_REGCOUNT
	.align		4
.L_16:
        /*0060*/ 	.byte	0x04, 0x2f
        /*0062*/ 	.short	(.L_18 - .L_17)
	.align		4
.L_17:
        /*0064*/ 	.word	index@(_Z10TestKernelPi)
        /*0068*/ 	.word	0x00000018


	//----- nvinfo : EIATTR_FRAME_SIZE
	.align		4
.L_18:
        /*006c*/ 	.byte	0x04, 0x11
        /*006e*/ 	.short	(.L_20 - .L_19)
	.align		4
.L_19:
        /*0070*/ 	.word	index@(_Z10TestKernelPi)
        /*0074*/ 	.word	0x00000008


	//----- nvinfo : EIATTR_MIN_STACK_SIZE
	.align		4
.L_20:
        /*0078*/ 	.byte	0x04, 0x12
        /*007a*/ 	.short	(.L_22 - .L_21)
	.align		4
.L_21:
        /*007c*/ 	.word	index@(_Z10TestKernelPi)
        /*0080*/ 	.word	0x00000008


	//----- nvinfo : EIATTR_MIN_STACK_SIZE
	.align		4
.L_22:
        /*0084*/ 	.byte	0x04, 0x12
        /*0086*/ 	.short	(.L_24 - .L_23)
	.align		4
.L_23:
        /*0088*/ 	.word	index@(_Z13BlellochScan4PKiPim)
        /*008c*/ 	.word	0x00000000


	//----- nvinfo : EIATTR_MIN_STACK_SIZE
	.align		4
.L_24:
        /*0090*/ 	.byte	0x04, 0x12
        /*0092*/ 	.short	(.L_26 - .L_25)
	.align		4
.L_25:
        /*0094*/ 	.word	index@(_Z13BlellochScan3PKiPim)
        /*0098*/ 	.word	0x00000000


	//----- nvinfo : EIATTR_MIN_STACK_SIZE
	.align		4
.L_26:
        /*009c*/ 	.byte	0x04, 0x12
        /*009e*/ 	.short	(.L_28 - .L_27)
	.align		4
.L_27:
        /*00a0*/ 	.word	index@(_Z13BlellochScan2PKiPim)
        /*00a4*/ 	.word	0x00000000


	//----- nvinfo : EIATTR_MIN_STACK_SIZE
	.align		4
.L_28:
        /*00a8*/ 	.byte	0x04, 0x12
        /*00aa*/ 	.short	(.L_30 - .L_29)
	.align		4
.L_29:
        /*00ac*/ 	.word	index@(_Z13BlellochScan1PKiPim)
        /*00b0*/ 	.word	0x00000008
.L_30:


//--------------------- .nv.compat                --------------------------
	.section	.nv.compat,"",@"SHT_CUDA_COMPAT_INFO"
	.align	4
        /*0000*/ 	.byte	0x02, 0x09, 0x00, 0x00, 0x02, 0x02, 0x01, 0x00, 0x02, 0x05, 0x05, 0x00, 0x03, 0x07, 0x01, 0x01
        /*0010*/ 	.byte	0x02, 0x03, 0x00, 0x00, 0x02, 0x06, 0x01, 0x00, 0x04, 0x0b, 0x08, 0x00, 0x09, 0x00, 0x00, 0x00
        /*0020*/ 	.byte	0x00, 0x00, 0x00, 0x00


//--------------------- .nv.info._Z10TestKernelPi --------------------------
	.section	.nv.info._Z10TestKernelPi,"",@"SHT_CUDA_INFO"
	.sectionflags	@""
	.align	4


	//----- nvinfo : EIATTR_CUDA_API_VERSION
	.align		4
        /*0000*/ 	.byte	0x04, 0x37
        /*0002*/ 	.short	(.L_32 - .L_31)
.L_31:
        /*0004*/ 	.word	0x00000082


	//----- nvinfo : EIATTR_KPARAM_INFO
	.align		4
.L_32:
        /*0008*/ 	.byte	0x04, 0x17
        /*000a*/ 	.short	(.L_34 - .L_33)
.L_33:
        /*000c*/ 	.word	0x00000000
        /*0010*/ 	.short	0x0000
        /*0012*/ 	.short	0x0000
        /*0014*/ 	.byte	0x00, 0xf5, 0x21, 0x00


	//----- nvinfo : EIATTR_SPARSE_MMA_MASK
	.align		4
.L_34:
        /*0018*/ 	.byte	0x03, 0x50
        /*001a*/ 	.short	0x0000


	//----- nvinfo : EIATTR_MAXREG_COUNT
	.align		4
        /*001c*/ 	.byte	0x03, 0x1b
        /*001e*/ 	.short	0x00ff


	//----- nvinfo : EIATTR_EXTERNS
	.align		4
        /*0020*/ 	.byte	0x04, 0x0f
        /*0022*/ 	.short	(.L_36 - .L_35)


	//   ....[0]....
	.align		4
.L_35:
        /*0024*/ 	.word	index@(vprintf)


	//----- nvinfo : EIATTR_MERCURY_ISA_VERSION
	.align		4
.L_36:
        /*0028*/ 	.byte	0x03, 0x5f
        /*002a*/ 	.short	0x0101


	//----- nvinfo : EIATTR_VRC_CTA_INIT_COUNT
	.align		4
        /*002c*/ 	.byte	0x02, 0x4a
	.zero		1
	.zero		1


	//----- nvinfo : EIATTR_SYSCALL_OFFSETS
	.align		4
        /*0030*/ 	.byte	0x04, 0x46
        /*0032*/ 	.short	(.L_38 - .L_37)


	//   ....[0]....
.L_37:
        /*0034*/ 	.word	0x00000120


	//----- nvinfo : EIATTR_EXIT_INSTR_OFFSETS
	.align		4
.L_38:
        /*0038*/ 	.byte	0x04, 0x1c
        /*003a*/ 	.short	(.L_40 - .L_39)


	//   ....[0]....
.L_39:
        /*003c*/ 	.word	0x00000160


	//----- nvinfo : EIATTR_CBANK_PARAM_SIZE
	.align		4
.L_40:
        /*0040*/ 	.byte	0x03, 0x19
        /*0042*/ 	.short	0x0008


	//----- nvinfo : EIATTR_PARAM_CBANK
	.align		4
        /*0044*/ 	.byte	0x04, 0x0a
        /*0046*/ 	.short	(.L_42 - .L_41)
	.align		4
.L_41:
        /*0048*/ 	.word	index@(.nv.constant0._Z10TestKernelPi)
        /*004c*/ 	.short	0x0380
        /*004e*/ 	.short	0x0008


	//----- nvinfo : EIATTR_SW_WAR
	.align		4
.L_42:
        /*0050*/ 	.byte	0x04, 0x36
        /*0052*/ 	.short	(.L_44 - .L_43)
.L_43:
        /*0054*/ 	.word	0x00000008
.L_44:


//--------------------- .nv.info._Z13BlellochScan4PKiPim --------------------------
	.section	.nv.info._Z13BlellochScan4PKiPim,"",@"SHT_CUDA_INFO"
	.sectionflags	@""
	.align	4


	//----- nvinfo : EIATTR_CUDA_API_VERSION
	.align		4
        /*0000*/ 	.byte	0x04, 0x37
        /*0002*/ 	.short	(.L_46 - .L_45)
.L_45:
        /*0004*/ 	.word	0x00000082


	//----- nvinfo : EIATTR_KPARAM_INFO
	.align		4
.L_46:
        /*0008*/ 	.byte	0x04, 0x17
        /*000a*/ 	.short	(.L_48 - .L_47)
.L_47:
        /*000c*/ 	.word	0x00000000
        /*0010*/ 	.short	0x0002
        /*0012*/ 	.short	0x0010
        /*0014*/ 	.byte	0x00, 0xf0, 0x21, 0x00


	//----- nvinfo : EIATTR_KPARAM_INFO
	.align		4
.L_48:
        /*0018*/ 	.byte	0x04, 0x17
        /*001a*/ 	.short	(.L_50 - .L_49)
.L_49:
        /*001c*/ 	.word	0x00000000
        /*0020*/ 	.short	0x0001
        /*0022*/ 	.short	0x0008
        /*0024*/ 	.byte	0x00, 0xf5, 0x21, 0x00


	//----- nvinfo : EIATTR_KPARAM_INFO
	.align		4
.L_50:
        /*0028*/ 	.byte	0x04, 0x17
        /*002a*/ 	.short	(.L_52 - .L_51)
.L_51:
        /*002c*/ 	.word	0x00000000
        /*0030*/ 	.short	0x0000
        /*0032*/ 	.short	0x0000
        /*0034*/ 	.byte	0x00, 0xf5, 0x21, 0x00


	//----- nvinfo : EIATTR_SPARSE_MMA_MASK
	.align		4
.L_52:
        /*0038*/ 	.byte	0x03, 0x50
        /*003a*/ 	.short	0x0000


	//----- nvinfo : EIATTR_MAXREG_COUNT
	.align		4
        /*003c*/ 	.byte	0x03, 0x1b
        /*003e*/ 	.short	0x00ff


	//----- nvinfo : EIATTR_NUM_BARRIERS
	.align		4
        /*0040*/ 	.byte	0x02, 0x4c
        /*0042*/ 	.byte	0x01
	.zero		1


	//----- nvinfo : EIATTR_MERCURY_ISA_VERSION
	.align		4
        /*0044*/ 	.byte	0x03, 0x5f
        /*0046*/ 	.short	0x0101


	//----- nvinfo : EIATTR_VRC_CTA_INIT_COUNT
	.align		4
        /*0048*/ 	.byte	0x02, 0x4a
	.zero		1
	.zero		1


	//----- nvinfo : EIATTR_EXIT_INSTR_OFFSETS
	.align		4
        /*004c*/ 	.byte	0x04, 0x1c
        /*004e*/ 	.short	(.L_54 - .L_53)


	//   ....[0]....
.L_53:
        /*0050*/ 	.word	0x00000050


	//   ....[1]....
        /*0054*/ 	.word	0x00000730


	//----- nvinfo : EIATTR_CRS_STACK_SIZE
	.align		4
.L_54:
        /*0058*/ 	.byte	0x04, 0x1e
        /*005a*/ 	.short	(.L_56 - .L_55)
.L_55:
        /*005c*/ 	.word	0x00000000


	//----- nvinfo : EIATTR_CBANK_PARAM_SIZE
	.align		4
.L_56:
        /*0060*/ 	.byte	0x03, 0x19
        /*0062*/ 	.short	0x0018


	//----- nvinfo : EIATTR_PARAM_CBANK
	.align		4
        /*0064*/ 	.byte	0x04, 0x0a
        /*0066*/ 	.short	(.L_58 - .L_57)
	.align		4
.L_57:
        /*0068*/ 	.word	index@(.nv.constant0._Z13BlellochScan4PKiPim)
        /*006c*/ 	.short	0x0380
        /*006e*/ 	.short	0x0018


	//----- nvinfo : EIATTR_SW_WAR
	.align		4
.L_58:
        /*0070*/ 	.byte	0x04, 0x36
        /*0072*/ 	.short	(.L_60 - .L_59)
.L_59:
        /*0074*/ 	.word	0x00000008
.L_60:


//--------------------- .nv.info._Z13BlellochScan3PKiPim --------------------------
	.section	.nv.info._Z13BlellochScan3PKiPim,"",@"SHT_CUDA_INFO"
	.sectionflags	@""
	.align	4


	//----- nvinfo : EIATTR_CUDA_API_VERSION
	.align		4
        /*0000*/ 	.byte	0x04, 0x37
        /*0002*/ 	.short	(.L_62 - .L_61)
.L_61:
        /*0004*/ 	.word	0x00000082


	//----- nvinfo : EIATTR_KPARAM_INFO
	.align		4
.L_62:
        /*0008*/ 	.byte	0x04, 0x17
        /*000a*/ 	.short	(.L_64 - .L_63)
.L_63:
        /*000c*/ 	.word	0x00000000
        /*0010*/ 	.short	0x0002
        /*0012*/ 	.short	0x0010
        /*0014*/ 	.byte	0x00, 0xf0, 0x21, 0x00


	//----- nvinfo : EIATTR_KPARAM_INFO
	.align		4
.L_64:
        /*0018*/ 	.byte	0x04, 0x17
        /*001a*/ 	.short	(.L_66 - .L_65)
.L_65:
        /*001c*/ 	.word	0x00000000
        /*0020*/ 	.short	0x0001
        /*0022*/ 	.short	0x0008
        /*0024*/ 	.byte	0x00, 0xf5, 0x21, 0x00


	//----- nvinfo : EIATTR_KPARAM_INFO
	.align		4
.L_66:
        /*0028*/ 	.byte	0x04, 0x17
        /*002a*/ 	.short	(.L_68 - .L_67)
.L_67:
        /*002c*/ 	.word	0x00000000
        /*0030*/ 	.short	0x0000
        /*0032*/ 	.short	0x0000
        /*0034*/ 	.byte	0x00, 0xf5, 0x21, 0x00


	//----- nvinfo : EIATTR_SPARSE_MMA_MASK
	.align		4
.L_68:
        /*0038*/ 	.byte	0x03, 0x50
        /*003a*/ 	.short	0x0000


	//----- nvinfo : EIATTR_MAXREG_COUNT
	.align		4
        /*003c*/ 	.byte	0x03, 0x1b
        /*003e*/ 	.short	0x00ff


	//----- nvinfo : EIATTR_NUM_BARRIERS
	.align		4
        /*0040*/ 	.byte	0x02, 0x4c
        /*0042*/ 	.byte	0x01
	.zero		1


	//----- nvinfo : EIATTR_MERCURY_ISA_VERSION
	.align		4
        /*0044*/ 	.byte	0x03, 0x5f
        /*0046*/ 	.short	0x0101


	//----- nvinfo : EIATTR_VRC_CTA_INIT_COUNT
	.align		4
        /*0048*/ 	.byte	0x02, 0x4a
	.zero		1
	.zero		1


	//----- nvinfo : EIATTR_EXIT_INSTR_OFFSETS
	.align		4
        /*004c*/ 	.byte	0x04, 0x1c
        /*004e*/ 	.short	(.L_70 - .L_69)


	//   ....[0]....
.L_69:
        /*0050*/ 	.word	0x00000050


	//   ....[1]....
        /*0054*/ 	.word	0x00000680


	//----- nvinfo : EIATTR_CRS_STACK_SIZE
	.align		4
.L_70:
        /*0058*/ 	.byte	0x04, 0x1e
        /*005a*/ 	.short	(.L_72 - .L_71)
.L_71:
        /*005c*/ 	.word	0x00000000


	//----- nvinfo : EIATTR_CBANK_PARAM_SIZE
	.align		4
.L_72:
        /*0060*/ 	.byte	0x03, 0x19
        /*0062*/ 	.short	0x0018


	//----- nvinfo : EIATTR_PARAM_CBANK
	.align		4
        /*0064*/ 	.byte	0x04, 0x0a
        /*0066*/ 	.short	(.L_74 - .L_73)
	.align		4
.L_73:
        /*0068*/ 	.word	index@(.nv.constant0._Z13BlellochScan3PKiPim)
        /*006c*/ 	.short	0x0380
        /*006e*/ 	.short	0x0018


	//----- nvinfo : EIATTR_SW_WAR
	.align		4
.L_74:
        /*0070*/ 	.byte	0x04, 0x36
        /*0072*/ 	.short	(.L_76 - .L_75)
.L_75:
        /*0074*/ 	.word	0x00000008
.L_76:


//--------------------- .nv.info._Z13BlellochScan2PKiPim --------------------------
	.section	.nv.info._Z13BlellochScan2PKiPim,"",@"SHT_CUDA_INFO"
	.sectionflags	@""
	.align	4


	//----- nvinfo : EIATTR_CUDA_API_VERSION
	.align		4
        /*0000*/ 	.byte	0x04, 0x37
        /*0002*/ 	.short	(.L_78 - .L_77)
.L_77:
        /*0004*/ 	.word	0x00000082


	//----- nvinfo : EIATTR_KPARAM_INFO
	.align		4
.L_78:
        /*0008*/ 	.byte	0x04, 0x17
        /*000a*/ 	.short	(.L_80 - .L_79)
.L_79:
        /*000c*/ 	.word	0x00000000
        /*0010*/ 	.short	0x0002
        /*0012*/ 	.short	0x0010
        /*0014*/ 	.byte	0x00, 0xf0, 0x21, 0x00


	//----- nvinfo : EIATTR_KPARAM_INFO
	.align		4
.L_80:
        /*0018*/ 	.byte	0x04, 0x17
        /*001a*/ 	.short	(.L_82 - .L_81)
.L_81:
        /*001c*/ 	.word	0x00000000
        /*0020*/ 	.short	0x0001
        /*0022*/ 	.short	0x0008
        /*0024*/ 	.byte	0x00, 0xf5, 0x21, 0x00


	//----- nvinfo : EIATTR_KPARAM_INFO
	.align		4
.L_82:
        /*0028*/ 	.byte	0x04, 0x17
        /*002a*/ 	.short	(.L_84 - .L_83)
.L_83:
        /*002c*/ 	.word	0x00000000
        /*0030*/ 	.short	0x0000
        /*0032*/ 	.short	0x0000
        /*0034*/ 	.byte	0x00, 0xf5, 0x21, 0x00


	//----- nvinfo : EIATTR_SPARSE_MMA_MASK
	.align		4
.L_84:
        /*0038*/ 	.byte	0x03, 0x50
        /*003a*/ 	.short	0x0000


	//----- nvinfo : EIATTR_MAXREG_COUNT
	.align		4
        /*003c*/ 	.byte	0x03, 0x1b
        /*003e*/ 	.short	0x00ff


	//----- nvinfo : EIATTR_NUM_BARRIERS
	.align		4
        /*0040*/ 	.byte	0x02, 0x4c
        /*0042*/ 	.byte	0x01
	.zero		1


	//----- nvinfo : EIATTR_MERCURY_ISA_VERSION
	.align		4
        /*0044*/ 	.byte	0x03, 0x5f
        /*0046*/ 	.short	0x0101


	//----- nvinfo : EIATTR_VRC_CTA_INIT_COUNT
	.align		4
        /*0048*/ 	.byte	0x02, 0x4a
	.zero		1
	.zero		1


	//----- nvinfo : EIATTR_EXIT_INSTR_OFFSETS
	.align		4
        /*004c*/ 	.byte	0x04, 0x1c
        /*004e*/ 	.short	(.L_86 - .L_85)


	//   ....[0]....
.L_85:
        /*0050*/ 	.word	0x00000070


	//   ....[1]....
        /*0054*/ 	.word	0x00000640


	//----- nvinfo : EIATTR_CRS_STACK_SIZE
	.align		4
.L_86:
        /*0058*/ 	.byte	0x04, 0x1e
        /*005a*/ 	.short	(.L_88 - .L_87)
.L_87:
        /*005c*/ 	.word	0x00000000


	//----- nvinfo : EIATTR_CBANK_PARAM_SIZE
	.align		4
.L_88:
        /*0060*/ 	.byte	0x03, 0x19
        /*0062*/ 	.short	0x0018


	//----- nvinfo : EIATTR_PARAM_CBANK
	.align		4
        /*0064*/ 	.byte	0x04, 0x0a
        /*0066*/ 	.short	(.L_90 - .L_89)
	.align		4
.L_89:
        /*0068*/ 	.word	index@(.nv.constant0._Z13BlellochScan2PKiPim)
        /*006c*/ 	.short	0x0380
        /*006e*/ 	.short	0x0018


	//----- nvinfo : EIATTR_SW_WAR
	.align		4
.L_90:
        /*0070*/ 	.byte	0x04, 0x36
        /*0072*/ 	.short	(.L_92 - .L_91)
.L_91:
        /*0074*/ 	.word	0x00000008
.L_92:


//--------------------- .nv.info._Z13BlellochScan1PKiPim --------------------------
	.section	.nv.info._Z13BlellochScan1PKiPim,"",@"SHT_CUDA_INFO"
	.sectionflags	@""
	.align	4


	//----- nvinfo : EIATTR_CUDA_API_VERSION
	.align		4
        /*0000*/ 	.byte	0x04, 0x37
        /*0002*/ 	.short	(.L_94 - .L_93)
.L_93:
        /*0004*/ 	.word	0x00000082


	//----- nvinfo : EIATTR_KPARAM_INFO
	.align		4
.L_94:
        /*0008*/ 	.byte	0x04, 0x17
        /*000a*/ 	.short	(.L_96 - .L_95)
.L_95:
        /*000c*/ 	.word	0x00000000
        /*0010*/ 	.short	0x0002
        /*0012*/ 	.short	0x0010
        /*0014*/ 	.byte	0x00, 0xf0, 0x21, 0x00


	//----- nvinfo : EIATTR_KPARAM_INFO
	.align		4
.L_96:
        /*0018*/ 	.byte	0x04, 0x17
        /*001a*/ 	.short	(.L_98 - .L_97)
.L_97:
        /*001c*/ 	.word	0x00000000
        /*0020*/ 	.short	0x0001
        /*0022*/ 	.short	0x0008
        /*0024*/ 	.byte	0x00, 0xf5, 0x21, 0x00


	//----- nvinfo : EIATTR_KPARAM_INFO
	.align		4
.L_98:
        /*0028*/ 	.byte	0x04, 0x17
        /*002a*/ 	.short	(.L_100 - .L_99)
.L_99:
        /*002c*/ 	.word	0x00000000
        /*0030*/ 	.short	0x0000
        /*0032*/ 	.short	0x0000
        /*0034*/ 	.byte	0x00, 0xf5, 0x21, 0x00


	//----- nvinfo : EIATTR_SPARSE_MMA_MASK
	.align		4
.L_100:
        /*0038*/ 	.byte	0x03, 0x50
        /*003a*/ 	.short	0x0000


	//----- nvinfo : EIATTR_MAXREG_COUNT
	.align		4
        /*003c*/ 	.byte	0x03, 0x1b
        /*003e*/ 	.short	0x00ff


	//----- nvinfo : EIATTR_NUM_BARRIERS
	.align		4
        /*0040*/ 	.byte	0x02, 0x4c
        /*0042*/ 	.byte	0x01
	.zero		1


	//----- nvinfo : EIATTR_EXTERNS
	.align		4
        /*0044*/ 	.byte	0x04, 0x0f
        /*0046*/ 	.short	(.L_102 - .L_101)


	//   ....[0]....
	.align		4
.L_101:
        /*0048*/ 	.word	index@(vprintf)


	//----- nvinfo : EIATTR_MERCURY_ISA_VERSION
	.align		4
.L_102:
        /*004c*/ 	.byte	0x03, 0x5f
        /*004e*/ 	.short	0x0101


	//----- nvinfo : EIATTR_VRC_CTA_INIT_COUNT
	.align		4
        /*0050*/ 	.byte	0x02, 0x4a
	.zero		1
	.zero		1


	//----- nvinfo : EIATTR_SYSCALL_OFFSETS
	.align		4
        /*0054*/ 	.byte	0x04, 0x46
        /*0056*/ 	.short	(.L_104 - .L_103)


	//   ....[0]....
.L_103:
        /*0058*/ 	.word	0x00000200


	//   ....[1]....
        /*005c*/ 	.word	0x00000490


	//----- nvinfo : EIATTR_EXIT_INSTR_OFFSETS
	.align		4
.L_104:
        /*0060*/ 	.byte	0x04, 0x1c
        /*0062*/ 	.short	(.L_106 - .L_105)


	//   ....[0]....
.L_105:
        /*0064*/ 	.word	0x000000a0


	//   ....[1]....
        /*0068*/ 	.word	0x000006d0


	//----- nvinfo : EIATTR_CRS_STACK_SIZE
	.align		4
.L_106:
        /*006c*/ 	.byte	0x04, 0x1e
        /*006e*/ 	.short	(.L_108 - .L_107)
.L_107:
        /*0070*/ 	.word	0x00000000


	//----- nvinfo : EIATTR_CBANK_PARAM_SIZE
	.align		4
.L_108:
        /*0074*/ 	.byte	0x03, 0x19
        /*0076*/ 	.short	0x0018


	//----- nvinfo : EIATTR_PARAM_CBANK
	.align		4
        /*0078*/ 	.byte	0x04, 0x0a
        /*007a*/ 	.short	(.L_110 - .L_109)
	.align		4
.L_109:
        /*007c*/ 	.word	index@(.nv.constant0._Z13BlellochScan1PKiPim)
        /*0080*/ 	.short	0x0380
        /*0082*/ 	.short	0x0018


	//----- nvinfo : EIATTR_SW_WAR
	.align		4
.L_110:
        /*0084*/ 	.byte	0x04, 0x36
        /*0086*/ 	.short	(.L_112 - .L_111)
.L_111:
        /*0088*/ 	.word	0x00000008
.L_112:


//--------------------- .nv.callgraph             --------------------------
	.section	.nv.callgraph,"",@"SHT_CUDA_CALLGRAPH"
	.align	4
	.sectionentsize	8
	.align		4
        /*0000*/ 	.word	0x00000000
	.align		4
        /*0004*/ 	.word	0xffffffff
	.align		4
        /*0008*/ 	.word	index@(_Z10TestKernelPi)
	.align		4
        /*000c*/ 	.word	index@(vprintf)
	.align		4
        /*0010*/ 	.word	index@(_Z13BlellochScan1PKiPim)
	.align		4
        /*0014*/ 	.word	index@(vprintf)
	.align		4
        /*0018*/ 	.word	0x00000000
	.align		4
        /*001c*/ 	.word	0xfffffffe
	.align		4
        /*0020*/ 	.word	0x00000000
	.align		4
        /*0024*/ 	.word	0xfffffffd
	.align		4
        /*0028*/ 	.word	0x00000000
	.align		4
        /*002c*/ 	.word	0xfffffffc


//--------------------- .nv.constant4             --------------------------
	.section	.nv.constant4,"a",@progbits
	.align	8
	.align		8
.nv.constant4:
        /*0000*/ 	.dword	vprintf
	.align		8
        /*0008*/ 	.dword	$str$2


//--------------------- .text._Z10TestKernelPi    --------------------------
	.section	.text._Z10TestKernelPi,"ax",@progbits
	.align	128
        .global         _Z10TestKernelPi
        .type           _Z10TestKernelPi,@function
        .size           _Z10TestKernelPi,(.L_x_36 - _Z10TestKernelPi)
        .other          _Z10TestKernelPi,@"STO_CUDA_ENTRY STV_DEFAULT"
_Z10TestKernelPi:
.text._Z10TestKernelPi:
[----:B------:R-:W0:Y:S01]  /*0000*/  LDC R1, c[0x0][0x37c] ;  /* 0x0000df00ff017b82 */ /* 0x000e220000000800 */
[----:B------:R-:W1:Y:S07]  /*0010*/  S2R R3, SR_TID.X ;  /* 0x0000000000037919 */ /* 0x000e6e0000002100 */
[----:B------:R-:W1:Y:S01]  /*0020*/  LDC.64 R16, c[0x0][0x380] ;  /* 0x0000e000ff107b82 */ /* 0x000e620000000a00 */
[----:B------:R-:W2:Y:S01]  /*0030*/  LDCU.64 UR36, c[0x0][0x358] ;  /* 0x00006b00ff2477ac */ /* 0x000ea20008000a00 */
[----:B0-----:R-:W-:Y:S01]  /*0040*/  VIADD R1, R1, 0xfffffff8 ;  /* 0xfffffff801017836 */ /* 0x001fe20000000000 */
[----:B------:R-:W0:Y:S01]  /*0050*/  LDCU UR4, c[0x0][0x2f8] ;  /* 0x00005f00ff0477ac */ /* 0x000e220008000800 */
[----:B------:R-:W3:Y:S01]  /*0060*/  LDCU.64 UR6, c[0x4][0x8] ;  /* 0x01000100ff0677ac */ /* 0x000ee20008000a00 */
[----:B-1----:R-:W-:-:S05]  /*0070*/  IMAD.WIDE.U32 R16, R3, 0x4, R16 ;  /* 0x0000000403107825 */ /* 0x002fca00078e0010 */
[----:B--2---:R-:W2:Y:S01]  /*0080*/  LDG.E R0, desc[UR36][R16.64] ;  /* 0x0000002410007981 */ /* 0x004ea2000c1e1900 */
[----:B------:R-:W-:Y:S01]  /*0090*/  MOV R2, 0x0 ;  /* 0x0000000000027802 */ /* 0x000fe20000000f00 */
[----:B------:R-:W1:Y:S01]  /*00a0*/  LDCU UR5, c[0x0][0x2fc] ;  /* 0x00005f80ff0577ac */ /* 0x000e620008000800 */
[----:B0-----:R-:W-:Y:S01]  /*00b0*/  IADD3 R6, P0, PT, R1, UR4, RZ ;  /* 0x0000000401067c10 */ /* 0x001fe2000ff1e0ff */
[----:B---3--:R-:W-:Y:S01]  /*00c0*/  IMAD.U32 R5, RZ, RZ, UR7 ;  /* 0x00000007ff057e24 */ /* 0x008fe2000f8e00ff */
[----:B------:R-:W-:Y:S02]  /*00d0*/  MOV R4, UR6 ;  /* 0x0000000600047c02 */ /* 0x000fe40008000f00 */
[----:B------:R-:W0:Y:S01]  /*00e0*/  LDC.64 R2, c[0x4][R2] ;  /* 0x0100000002027b82 */ /* 0x000e220000000a00 */
[----:B-1----:R-:W-:Y:S01]  /*00f0*/  IADD3.X R7, PT, PT, RZ, UR5, RZ, P0, !PT ;  /* 0x00000005ff077c10 */ /* 0x002fe200087fe4ff */
[----:B0-2---:R1:W-:Y:S07]  /*0100*/  STL [R1], R0 ;  /* 0x0000000001007387 */ /* 0x0053ee0000100800 */
[----:B------:R-:W-:-:S07]  /*0110*/  LEPC R20, `(.L_x_0) ;  /* 0x000000001014794e */ /* 0x000fce0000000000 */
[----:B-1----:R-:W-:Y:S05]  /*0120*/  CALL.ABS.NOINC R2 ;  /* 0x0000000002007343 */ /* 0x002fea0003c00000 */
.L_x_0:
[----:B------:R-:W2:Y:S02]  /*0130*/  LDG.E R0, desc[UR36][R16.64] ;  /* 0x0000002410007981 */ /* 0x000ea4000c1e1900 */
[----:B--2---:R-:W-:-:S05]  /*0140*/  VIADD R3, R0, 0x1 ;  /* 0x0000000100037836 */ /* 0x004fca0000000000 */
[----:B------:R-:W-:Y:S01]  /*0150*/  STG.E desc[UR36][R16.64], R3 ;  /* 0x0000000310007986 */ /* 0x000fe2000c101924 */
[----:B------:R-:W-:Y:S05]  /*0160*/  EXIT ;  /* 0x000000000000794d */ /* 0x000fea0003800000 */
.L_x_1:
[----:B------:R-:W-:-:S00]  /*0170*/  BRA `(.L_x_1) ;  /* 0xfffffffc00fc7947 */ /* 0x000fc0000383ffff */
[----:B------:R-:W-:-:S00]  /*0180*/  NOP ;  /* 0x0000000000007918 */ /* 0x000fc00000000000 */
[----:B------:R-:W-:-:S00]  /*0190*/  NOP ;  /* 0x0000000000007918 */ /* 0x000fc00000000000 */
[----:B------:R-:W-:-:S00]  /*01a0*/  NOP ;  /* 0x0000000000007918 */ /* 0x000fc00000000000 */
[----:B------:R-:W-:-:S00]  /*01b0*/  NOP ;  /* 0x0000000000007918 */ /* 0x000fc00000000000 */
[----:B------:R-:W-:-:S00]  /*01c0*/  NOP ;  /* 0x0000000000007918 */ /* 0x000fc00000000000 */
[----:B------:R-:W-:-:S00]  /*01d0*/  NOP ;  /* 0x0000000000007918 */ /* 0x000fc00000000000 */
[----:B------:R-:W-:-:S00]  /*01e0*/  NOP ;  /* 0x0000000000007918 */ /* 0x000fc00000000000 */
[----:B------:R-:W-:-:S00]  /*01f0*/  NOP ;  /* 0x0000000000007918 */ /* 0x000fc00000000000 */
.L_x_36:


//--------------------- .text._Z13BlellochScan4PKiPim --------------------------
	.section	.text._Z13BlellochScan4PKiPim,"ax",@progbits
	.align	128
        .global         _Z13BlellochScan4PKiPim
        .type           _Z13BlellochScan4PKiPim,@function
        .size           _Z13BlellochScan4PKiPim,(.L_x_37 - _Z13BlellochScan4PKiPim)
        .other          _Z13BlellochScan4PKiPim,@"STO_CUDA_ENTRY STV_DEFAULT"
_Z13BlellochScan4PKiPim:
.text._Z13BlellochScan4PKiPim:
[----:B------:R-:W-:Y:S01]  /*0000*/  LDC R1, c[0x0][0x37c] ;  /* 0x0000df00ff017b82 */ /* 0x000fe20000000800 */
[----:B------:R-:W0:Y:S01]  /*0010*/  S2R R11, SR_TID.X ;  /* 0x00000000000b7919 */ /* 0x000e220000002100 */
[----:B------:R-:W0:Y:S02]  /*0020*/  LDCU.64 UR6, c[0x0][0x390] ;  /* 0x00007200ff0677ac */ /* 0x000e240008000a00 */
[----:B0-----:R-:W-:-:S04]  /*0030*/  ISETP.GE.U32.AND P0, PT, R11, UR6, PT ;  /* 0x000000060b007c0c */ /* 0x001fc8000bf06070 */
[----:B------:R-:W-:-:S13]  /*0040*/  ISETP.GE.U32.AND.EX P0, PT, RZ, UR7, PT, P0 ;  /* 0x00000007ff007c0c */ /* 0x000fda000bf06100 */
[----:B------:R-:W-:Y:S05]  /*0050*/  @P0 EXIT ;  /* 0x000000000000094d */ /* 0x000fea0003800000 */
[----:B------:R-:W0:Y:S01]  /*0060*/  LDC.64 R6, c[0x0][0x380] ;  /* 0x0000e000ff067b82 */ /* 0x000e220000000a00 */
[----:B------:R-:W1:Y:S01]  /*0070*/  LDCU.64 UR8, c[0x0][0x380] ;  /* 0x00007000ff0877ac */ /* 0x000e620008000a00 */
[----:B------:R-:W-:Y:S01]  /*0080*/  IMAD.SHL.U32 R2, R11, 0x4, RZ ;  /* 0x000000040b027824 */ /* 0x000fe200078e00ff */
[----:B------:R-:W-:Y:S01]  /*0090*/  SHF.R.U32.HI R10, RZ, 0x1e, R11 ;  /* 0x0000001eff0a7819 */ /* 0x000fe2000001160b */
[----:B------:R-:W2:Y:S01]  /*00a0*/  LDCU.64 UR10, c[0x0][0x358] ;  /* 0x00006b00ff0a77ac */ /* 0x000ea20008000a00 */
[----:B------:R-:W-:-:S06]  /*00b0*/  USHF.R.U64 UR4, UR6, 0x1, UR7 ;  /* 0x0000000106047899 */ /* 0x000fcc0008001207 */
[----:B------:R-:W-:Y:S01]  /*00c0*/  VIADD R0, R11, UR4 ;  /* 0x000000040b007c36 */ /* 0x000fe20008000000 */
[----:B-1----:R-:W-:-:S04]  /*00d0*/  IADD3 R8, P0, PT, R2, UR8, RZ ;  /* 0x0000000802087c10 */ /* 0x002fc8000ff1e0ff */
[----:B------:R-:W-:Y:S01]  /*00e0*/  IADD3.X R9, PT, PT, R10, UR9, RZ, P0, !PT ;  /* 0x000000090a097c10 */ /* 0x000fe200087fe4ff */
[----:B0-----:R-:W-:-:S04]  /*00f0*/  IMAD.WIDE.U32 R6, R0, 0x4, R6 ;  /* 0x0000000400067825 */ /* 0x001fc800078e0006 */
[----:B--2---:R-:W2:Y:S04]  /*0100*/  LDG.E R8, desc[UR10][R8.64] ;  /* 0x0000000a08087981 */ /* 0x004ea8000c1e1900 */
[----:B------:R-:W3:Y:S01]  /*0110*/  LDG.E R7, desc[UR10][R6.64] ;  /* 0x0000000a06077981 */ /* 0x000ee2000c1e1900 */
[----:B------:R-:W0:Y:S01]  /*0120*/  S2UR UR5, SR_CgaCtaId ;  /* 0x00000000000579c3 */ /* 0x000e220000008800 */
[----:B------:R-:W-:Y:S01]  /*0130*/  UMOV UR4, 0x400 ;  /* 0x0000040000047882 */ /* 0x000fe20000000000 */
[----:B------:R-:W-:Y:S01]  /*0140*/  LEA.HI R3, R11, R11, RZ, 0x1b ;  /* 0x0000000b0b037211 */ /* 0x000fe200078fd8ff */
[----:B------:R-:W-:Y:S01]  /*0150*/  UISETP.GE.U32.AND UP0, UPT, UR6, 0x2, UPT ;  /* 0x000000020600788c */ /* 0x000fe2000bf06070 */
[----:B------:R-:W-:Y:S02]  /*0160*/  LEA.HI R4, R0, R0, RZ, 0x1b ;  /* 0x0000000000047211 */ /* 0x000fe400078fd8ff */
[----:B------:R-:W-:Y:S01]  /*0170*/  UMOV UR6, 0x1 ;  /* 0x0000000100067882 */ /* 0x000fe20000000000 */
[----:B------:R-:W-:-:S02]  /*0180*/  UISETP.GE.U32.AND.EX UP0, UPT, UR7, URZ, UPT, UP0 ;  /* 0x000000ff0700728c */ /* 0x000fc4000bf06100 */
[----:B0-----:R-:W-:-:S06]  /*0190*/  ULEA UR5, UR5, UR4, 0x18 ;  /* 0x0000000405057291 */ /* 0x001fcc000f8ec0ff */
[----:B------:R-:W-:Y:S02]  /*01a0*/  LEA R3, R3, UR5, 0x2 ;  /* 0x0000000503037c11 */ /* 0x000fe4000f8e10ff */
[----:B------:R-:W-:-:S03]  /*01b0*/  LEA R4, R4, UR5, 0x2 ;  /* 0x0000000504047c11 */ /* 0x000fc6000f8e10ff */
[----:B--2---:R0:W-:Y:S04]  /*01c0*/  STS [R3], R8 ;  /* 0x0000000803007388 */ /* 0x0041e80000000800 */
[----:B---3--:R0:W-:Y:S01]  /*01d0*/  STS [R4], R7 ;  /* 0x0000000704007388 */ /* 0x0081e20000000800 */
[----:B------:R-:W-:Y:S06]  /*01e0*/  BAR.SYNC.DEFER_BLOCKING 0x0 ;  /* 0x0000000000007b1d */ /* 0x000fec0000010000 */
[----:B------:R-:W-:Y:S05]  /*01f0*/  BRA.U !UP0, `(.L_x_2) ;  /* 0x0000000108787547 */ /* 0x000fea000b800000 */
[----:B------:R-:W-:Y:S01]  /*0200*/  LEA R9, R11, 0x2, 0x1 ;  /* 0x000000020b097811 */ /* 0x000fe200078e08ff */
[----:B------:R-:W1:Y:S01]  /*0210*/  LDCU.64 UR8, c[0x0][0x390] ;  /* 0x00007200ff0877ac */ /* 0x000e620008000a00 */
[----:B------:R-:W-:-:S05]  /*0220*/  UMOV UR6, 0x1 ;  /* 0x0000000100067882 */ /* 0x000fca0000000000 */
.L_x_5:
[----:B-1----:R-:W-:Y:S01]  /*0230*/  USHF.R.U32.HI UR7, URZ, 0x1, UR9 ;  /* 0x00000001ff077899 */ /* 0x002fe20008011609 */
[----:B------:R-:W-:Y:S01]  /*0240*/  BSSY.RECONVERGENT B0, `(.L_x_3) ;  /* 0x0000012000007945 */ /* 0x000fe20003800200 */
[----:B------:R-:W-:-:S04]  /*0250*/  USHF.R.U64 UR4, UR8, 0x1, UR9 ;  /* 0x0000000108047899 */ /* 0x000fc80008001209 */
[----:B------:R-:W-:Y:S02]  /*0260*/  IMAD.U32 R5, RZ, RZ, UR7 ;  /* 0x00000007ff057e24 */ /* 0x000fe4000f8e00ff */
[----:B------:R-:W-:-:S04]  /*0270*/  ISETP.LT.U32.AND P0, PT, R11, UR4, PT ;  /* 0x000000040b007c0c */ /* 0x000fc8000bf01070 */
[----:B------:R-:W-:-:S13]  /*0280*/  ISETP.GT.U32.AND.EX P0, PT, R5, RZ, PT, P0 ;  /* 0x000000ff0500720c */ /* 0x000fda0003f04100 */
[----:B------:R-:W-:Y:S05]  /*0290*/  @!P0 BRA `(.L_x_4) ;  /* 0x0000000000308947 */ /* 0x000fea0003800000 */
[----:B------:R-:W-:-:S04]  /*02a0*/  IMAD R5, R9, UR6, RZ ;  /* 0x0000000609057c24 */ /* 0x000fc8000f8e02ff */
[C---:B------:R-:W-:Y:S02]  /*02b0*/  VIADD R6, R5.reuse, 0xffffffff ;  /* 0xffffffff05067836 */ /* 0x040fe40000000000 */
[----:B0-----:R-:W-:Y:S02]  /*02c0*/  VIADD R8, R5, -UR6 ;  /* 0x8000000605087c36 */ /* 0x001fe40008000000 */
[C---:B------:R-:W-:Y:S01]  /*02d0*/  VIADD R7, R6.reuse, -UR6 ;  /* 0x8000000606077c36 */ /* 0x040fe20008000000 */
[----:B------:R-:W-:-:S04]  /*02e0*/  LEA.HI R5, R6, R5, RZ, 0x1b ;  /* 0x0000000506057211 */ /* 0x000fc800078fd8ff */
[----:B------:R-:W-:Y:S02]  /*02f0*/  LEA.HI R7, R7, R8, RZ, 0x1b ;  /* 0x0000000807077211 */ /* 0x000fe400078fd8ff */
[----:B------:R-:W-:Y:S02]  /*0300*/  LEA R5, R5, UR5, 0x2 ;  /* 0x0000000505057c11 */ /* 0x000fe4000f8e10ff */
[----:B------:R-:W-:-:S03]  /*0310*/  LEA R7, R7, UR5, 0x2 ;  /* 0x0000000507077c11 */ /* 0x000fc6000f8e10ff */
[----:B------:R-:W-:Y:S04]  /*0320*/  LDS R6, [R5+-0x4] ;  /* 0xfffffc0005067984 */ /* 0x000fe80000000800 */
[----:B------:R-:W0:Y:S02]  /*0330*/  LDS R7, [R7+-0x4] ;  /* 0xfffffc0007077984 */ /* 0x000e240000000800 */
[----:B0-----:R-:W-:-:S05]  /*0340*/  IMAD.IADD R6, R7, 0x1, R6 ;  /* 0x0000000107067824 */ /* 0x001fca00078e0206 */
[----:B------:R1:W-:Y:S02]  /*0350*/  STS [R5+-0x4], R6 ;  /* 0xfffffc0605007388 */ /* 0x0003e40000000800 */
.L_x_4:
[----:B------:R-:W-:Y:S05]  /*0360*/  BSYNC.RECONVERGENT B0 ;  /* 0x0000000000007941 */ /* 0x000fea0003800200 */
.L_x_3:
[----:B------:R-:W-:Y:S01]  /*0370*/  BAR.SYNC.DEFER_BLOCKING 0x0 ;  /* 0x0000000000007b1d */ /* 0x000fe20000010000 */
[----:B------:R-:W-:Y:S02]  /*0380*/  UISETP.GT.U32.AND UP0, UPT, UR8, 0x3, UPT ;  /* 0x000000030800788c */ /* 0x000fe4000bf04070 */
[----:B------:R-:W-:Y:S02]  /*0390*/  USHF.L.U32 UR6, UR6, 0x1, URZ ;  /* 0x0000000106067899 */ /* 0x000fe400080006ff */
[----:B------:R-:W-:Y:S01]  /*03a0*/  UISETP.GT.U32.AND.EX UP0, UPT, UR9, URZ, UPT, UP0 ;  /* 0x000000ff0900728c */ /* 0x000fe2000bf04100 */
[----:B------:R-:W-:Y:S02]  /*03b0*/  UMOV UR8, UR4 ;  /* 0x0000000400087c82 */ /* 0x000fe40008000000 */
[----:B------:R-:W-:-:S06]  /*03c0*/  UMOV UR9, UR7 ;  /* 0x0000000700097c82 */ /* 0x000fcc0008000000 */
[----:B------:R-:W-:Y:S05]  /*03d0*/  BRA.U UP0, `(.L_x_5) ;  /* 0xfffffffd00947547 */ /* 0x000fea000b83ffff */
.L_x_2:
[----:B0-----:R-:W1:Y:S01]  /*03e0*/  LDC.64 R8, c[0x0][0x390] ;  /* 0x0000e400ff087b82 */ /* 0x001e620000000a00 */
[----:B------:R-:W-:-:S13]  /*03f0*/  ISETP.NE.AND P0, PT, R11, RZ, PT ;  /* 0x000000ff0b00720c */ /* 0x000fda0003f05270 */
[----:B-1----:R-:W-:-:S04]  /*0400*/  @!P0 IADD3 R5, P1, PT, R8, -0x1, RZ ;  /* 0xffffffff08058810 */ /* 0x002fc80007f3e0ff */
[----:B------:R-:W-:-:S04]  /*0410*/  @!P0 IADD3.X R6, PT, PT, R9, -0x1, RZ, P1, !PT ;  /* 0xffffffff09068810 */ /* 0x000fc80000ffe4ff */
[----:B------:R-:W-:-:S05]  /*0420*/  @!P0 SHF.R.U64 R5, R5, 0x5, R6 ;  /* 0x0000000505058819 */ /* 0x000fca0000001206 */
[----:B------:R-:W-:-:S05]  /*0430*/  @!P0 IMAD.IADD R5, R5, 0x1, R8 ;  /* 0x0000000105058824 */ /* 0x000fca00078e0208 */
[----:B------:R-:W-:-:S05]  /*0440*/  @!P0 LEA R5, R5, UR5, 0x2 ;  /* 0x0000000505058c11 */ /* 0x000fca000f8e10ff */
[----:B------:R0:W-:Y:S01]  /*0450*/  @!P0 STS [R5+-0x4], RZ ;  /* 0xfffffcff05008388 */ /* 0x0001e20000000800 */
[----:B------:R-:W-:-:S04]  /*0460*/  ISETP.GE.U32.AND P0, PT, R8, 0x2, PT ;  /* 0x000000020800780c */ /* 0x000fc80003f06070 */
[----:B------:R-:W-:-:S13]  /*0470*/  ISETP.GE.U32.AND.EX P0, PT, R9, RZ, PT, P0 ;  /* 0x000000ff0900720c */ /* 0x000fda0003f06100 */
[----:B0-----:R-:W-:Y:S05]  /*0480*/  @!P0 BRA `(.L_x_6) ;  /* 0x0000000000808947 */ /* 0x001fea0003800000 */
[----:B------:R-:W-:Y:S01]  /*0490*/  VIADD R9, R11, 0x1 ;  /* 0x000000010b097836 */ /* 0x000fe20000000000 */
[----:B------:R-:W0:Y:S01]  /*04a0*/  LDCU.64 UR14, c[0x0][0x390] ;  /* 0x00007200ff0e77ac */ /* 0x000e220008000a00 */
[----:B------:R-:W-:Y:S01]  /*04b0*/  UMOV UR9, 0x1 ;  /* 0x0000000100097882 */ /* 0x000fe20000000000 */
[----:B------:R-:W-:-:S05]  /*04c0*/  UMOV UR4, URZ ;  /* 0x000000ff00047c82 */ /* 0x000fca0008000000 */
.L_x_9:
[----:B-1----:R-:W-:Y:S01]  /*04d0*/  IMAD.U32 R5, RZ, RZ, UR4 ;  /* 0x00000004ff057e24 */ /* 0x002fe2000f8e00ff */
[----:B------:R-:W-:Y:S01]  /*04e0*/  BAR.SYNC.DEFER_BLOCKING 0x0 ;  /* 0x0000000000007b1d */ /* 0x000fe20000010000 */
[----:B------:R-:W-:Y:S01]  /*04f0*/  ISETP.LT.U32.AND P0, PT, R11, UR9, PT ;  /* 0x000000090b007c0c */ /* 0x000fe2000bf01070 */
[----:B------:R-:W-:Y:S02]  /*0500*/  USHF.L.U64.HI UR4, UR9, 0x1, UR4 ;  /* 0x0000000109047899 */ /* 0x000fe40008010204 */
[----:B------:R-:W-:Y:S01]  /*0510*/  USHF.L.U32 UR9, UR9, 0x1, URZ ;  /* 0x0000000109097899 */ /* 0x000fe200080006ff */
[----:B------:R-:W-:Y:S01]  /*0520*/  ISETP.GT.U32.AND.EX P0, PT, R5, RZ, PT, P0 ;  /* 0x000000ff0500720c */ /* 0x000fe20003f04100 */
[----:B------:R-:W-:Y:S01]  /*0530*/  USHF.R.U32.HI UR7, URZ, 0x1, UR6 ;  /* 0x00000001ff077899 */ /* 0x000fe20008011606 */
[----:B------:R-:W-:Y:S11]  /*0540*/  BSSY.RECONVERGENT B0, `(.L_x_7) ;  /* 0x0000010000007945 */ /* 0x000ff60003800200 */
[----:B------:R-:W-:Y:S05]  /*0550*/  @!P0 BRA `(.L_x_8) ;  /* 0x0000000000388947 */ /* 0x000fea0003800000 */
[----:B------:R-:W-:-:S06]  /*0560*/  ULOP3.LUT UR8, UR6, 0x7ffffffe, URZ, 0xc0, !UPT ;  /* 0x7ffffffe06087892 */ /* 0x000fcc000f8ec0ff */
[----:B------:R-:W-:-:S04]  /*0570*/  IMAD R5, R9, UR8, RZ ;  /* 0x0000000809057c24 */ /* 0x000fc8000f8e02ff */
[C---:B------:R-:W-:Y:S02]  /*0580*/  VIADD R6, R5.reuse, 0xffffffff ;  /* 0xffffffff05067836 */ /* 0x040fe40000000000 */
[----:B------:R-:W-:Y:S02]  /*0590*/  VIADD R8, R5, -UR7 ;  /* 0x8000000705087c36 */ /* 0x000fe40008000000 */
[C---:B------:R-:W-:Y:S01]  /*05a0*/  VIADD R7, R6.reuse, -UR7 ;  /* 0x8000000706077c36 */ /* 0x040fe20008000000 */
[----:B------:R-:W-:-:S04]  /*05b0*/  LEA.HI R5, R6, R5, RZ, 0x1b ;  /* 0x0000000506057211 */ /* 0x000fc800078fd8ff */
[----:B------:R-:W-:Y:S02]  /*05c0*/  LEA.HI R7, R7, R8, RZ, 0x1b ;  /* 0x0000000807077211 */ /* 0x000fe400078fd8ff */
[----:B------:R-:W-:Y:S02]  /*05d0*/  LEA R6, R5, UR5, 0x2 ;  /* 0x0000000505067c11 */ /* 0x000fe4000f8e10ff */
[----:B------:R-:W-:-:S03]  /*05e0*/  LEA R7, R7, UR5, 0x2 ;  /* 0x0000000507077c11 */ /* 0x000fc6000f8e10ff */
[----:B------:R-:W1:Y:S04]  /*05f0*/  LDS R8, [R6+-0x4] ;  /* 0xfffffc0006087984 */ /* 0x000e680000000800 */
[----:B------:R-:W2:Y:S04]  /*0600*/  LDS R5, [R7+-0x4] ;  /* 0xfffffc0007057984 */ /* 0x000ea80000000800 */
[----:B-1----:R1:W-:Y:S01]  /*0610*/  STS [R7+-0x4], R8 ;  /* 0xfffffc0807007388 */ /* 0x0023e20000000800 */
[----:B--2---:R-:W-:-:S05]  /*0620*/  IMAD.IADD R5, R5, 0x1, R8 ;  /* 0x0000000105057824 */ /* 0x004fca00078e0208 */
[----:B------:R1:W-:Y:S02]  /*0630*/  STS [R6+-0x4], R5 ;  /* 0xfffffc0506007388 */ /* 0x0003e40000000800 */
.L_x_8:
[----:B0-----:R-:W-:Y:S05]  /*0640*/  BSYNC.RECONVERGENT B0 ;  /* 0x0000000000007941 */ /* 0x001fea0003800200 */
.L_x_7:
[----:B------:R-:W-:Y:S01]  /*0650*/  UISETP.GE.U32.AND UP0, UPT, UR9, UR14, UPT ;  /* 0x0000000e0900728c */ /* 0x000fe2000bf06070 */
[----:B------:R-:W-:-:S03]  /*0660*/  UMOV UR6, UR7 ;  /* 0x0000000700067c82 */ /* 0x000fc60008000000 */
[----:B------:R-:W-:-:S09]  /*0670*/  UISETP.GE.U32.AND.EX UP0, UPT, UR4, UR15, UPT, UP0 ;  /* 0x0000000f0400728c */ /* 0x000fd2000bf06100 */
[----:B------:R-:W-:Y:S05]  /*0680*/  BRA.U !UP0, `(.L_x_9) ;  /* 0xfffffffd08907547 */ /* 0x000fea000b83ffff */
.L_x_6:
[----:B------:R-:W-:Y:S08]  /*0690*/  BAR.SYNC.DEFER_BLOCKING 0x0 ;  /* 0x0000000000007b1d */ /* 0x000ff00000010000 */
[----:B-1----:R-:W0:Y:S01]  /*06a0*/  LDC.64 R6, c[0x0][0x388] ;  /* 0x0000e200ff067b82 */ /* 0x002e220000000a00 */
[----:B------:R-:W1:Y:S01]  /*06b0*/  LDCU.64 UR12, c[0x0][0x388] ;  /* 0x00007100ff0c77ac */ /* 0x000e620008000a00 */
[----:B------:R-:W2:Y:S01]  /*06c0*/  LDS R3, [R3] ;  /* 0x0000000003037984 */ /* 0x000ea20000000800 */
[----:B-1----:R-:W-:-:S03]  /*06d0*/  IADD3 R8, P0, PT, R2, UR12, RZ ;  /* 0x0000000c02087c10 */ /* 0x002fc6000ff1e0ff */
[----:B------:R-:W1:Y:S01]  /*06e0*/  LDS R5, [R4] ;  /* 0x0000000004057984 */ /* 0x000e620000000800 */
[----:B------:R-:W-:Y:S01]  /*06f0*/  IADD3.X R9, PT, PT, R10, UR13, RZ, P0, !PT ;  /* 0x0000000d0a097c10 */ /* 0x000fe200087fe4ff */
[----:B0-----:R-:W-:-:S04]  /*0700*/  IMAD.WIDE.U32 R6, R0, 0x4, R6 ;  /* 0x0000000400067825 */ /* 0x001fc800078e0006 */
[----:B--2---:R-:W-:Y:S04]  /*0710*/  STG.E desc[UR10][R8.64], R3 ;  /* 0x0000000308007986 */ /* 0x004fe8000c10190a */
[----:B-1----:R-:W-:Y:S01]  /*0720*/  STG.E desc[UR10][R6.64], R5 ;  /* 0x0000000506007986 */ /* 0x002fe2000c10190a */
[----:B------:R-:W-:Y:S05]  /*0730*/  EXIT ;  /* 0x000000000000794d */ /* 0x000fea0003800000 */
.L_x_10:
        /* <DEDUP_REMOVED lines=12> */
.L_x_37:


//--------------------- .text._Z13BlellochScan3PKiPim --------------------------
	.section	.text._Z13BlellochScan3PKiPim,"ax",@progbits
	.align	128
        .global         _Z13BlellochScan3PKiPim
        .type           _Z13BlellochScan3PKiPim,@function
        .size           _Z13BlellochScan3PKiPim,(.L_x_38 - _Z13BlellochScan3PKiPim)
        .other          _Z13BlellochScan3PKiPim,@"STO_CUDA_ENTRY STV_DEFAULT"
_Z13BlellochScan3PKiPim:
.text._Z13BlellochScan3PKiPim:
[----:B------:R-:W-:Y:S01]  /*0000*/  LDC R1, c[0x0][0x37c] ;  /* 0x0000df00ff017b82 */ /* 0x000fe20000000800 */
[----:B------:R-:W0:Y:S07]  /*0010*/  S2R R3, SR_TID.X ;  /* 0x0000000000037919 */ /* 0x000e2e0000002100 */
[----:B------:R-:W0:Y:S02]  /*0020*/  LDC.64 R12, c[0x0][0x390] ;  /* 0x0000e400ff0c7b82 */ /* 0x000e240000000a00 */
[----:B0-----:R-:W-:-:S04]  /*0030*/  ISETP.GE.U32.AND P0, PT, R3, R12, PT ;  /* 0x0000000c0300720c */ /* 0x001fc80003f06070 */
[----:B------:R-:W-:-:S13]  /*0040*/  ISETP.GE.U32.AND.EX P0, PT, RZ, R13, PT, P0 ;  /* 0x0000000dff00720c */ /* 0x000fda0003f06100 */
[----:B------:R-:W-:Y:S05]  /*0050*/  @P0 EXIT ;  /* 0x000000000000094d */ /* 0x000fea0003800000 */
[----:B------:R-:W0:Y:S01]  /*0060*/  LDC.64 R6, c[0x0][0x380] ;  /* 0x0000e000ff067b82 */ /* 0x000e220000000a00 */
[----:B------:R-:W1:Y:S01]  /*0070*/  LDCU.64 UR4, c[0x0][0x380] ;  /* 0x00007000ff0477ac */ /* 0x000e620008000a00 */
[----:B------:R-:W-:Y:S01]  /*0080*/  IMAD.SHL.U32 R2, R3, 0x4, RZ ;  /* 0x0000000403027824 */ /* 0x000fe200078e00ff */
[----:B------:R-:W-:Y:S01]  /*0090*/  SHF.R.U64 R5, R12, 0x1, R13 ;  /* 0x000000010c057819 */ /* 0x000fe2000000120d */
[----:B------:R-:W2:Y:S01]  /*00a0*/  LDCU.64 UR12, c[0x0][0x358] ;  /* 0x00006b00ff0c77ac */ /* 0x000ea20008000a00 */
[----:B------:R-:W-:-:S03]  /*00b0*/  SHF.R.U32.HI R10, RZ, 0x1e, R3 ;  /* 0x0000001eff0a7819 */ /* 0x000fc60000011603 */
[----:B------:R-:W-:Y:S01]  /*00c0*/  IMAD.IADD R0, R3, 0x1, R5 ;  /* 0x0000000103007824 */ /* 0x000fe200078e0205 */
[----:B-1----:R-:W-:-:S04]  /*00d0*/  IADD3 R8, P0, PT, R2, UR4, RZ ;  /* 0x0000000402087c10 */ /* 0x002fc8000ff1e0ff */
[----:B------:R-:W-:Y:S01]  /*00e0*/  IADD3.X R9, PT, PT, R10, UR5, RZ, P0, !PT ;  /* 0x000000050a097c10 */ /* 0x000fe200087fe4ff */
[----:B0-----:R-:W-:-:S05]  /*00f0*/  IMAD.WIDE.U32 R6, R0, 0x4, R6 ;  /* 0x0000000400067825 */ /* 0x001fca00078e0006 */
[----:B--2---:R-:W2:Y:S04]  /*0100*/  LDG.E R9, desc[UR12][R8.64] ;  /* 0x0000000c08097981 */ /* 0x004ea8000c1e1900 */
[----:B------:R-:W3:Y:S01]  /*0110*/  LDG.E R6, desc[UR12][R6.64] ;  /* 0x0000000c06067981 */ /* 0x000ee2000c1e1900 */
[----:B------:R-:W0:Y:S01]  /*0120*/  S2UR UR5, SR_CgaCtaId ;  /* 0x00000000000579c3 */ /* 0x000e220000008800 */
[----:B------:R-:W-:Y:S01]  /*0130*/  UMOV UR4, 0x400 ;  /* 0x0000040000047882 */ /* 0x000fe20000000000 */
[----:B------:R-:W-:Y:S01]  /*0140*/  ISETP.GE.U32.AND P0, PT, R12, 0x2, PT ;  /* 0x000000020c00780c */ /* 0x000fe20003f06070 */
[----:B------:R-:W-:-:S03]  /*0150*/  UMOV UR6, 0x1 ;  /* 0x0000000100067882 */ /* 0x000fc60000000000 */
[----:B------:R-:W-:Y:S01]  /*0160*/  ISETP.GE.U32.AND.EX P0, PT, R13, RZ, PT, P0 ;  /* 0x000000ff0d00720c */ /* 0x000fe20003f06100 */
[----:B0-----:R-:W-:-:S06]  /*0170*/  ULEA UR5, UR5, UR4, 0x18 ;  /* 0x0000000405057291 */ /* 0x001fcc000f8ec0ff */
[----:B------:R-:W-:-:S05]  /*0180*/  LEA R4, R3, UR5, 0x2 ;  /* 0x0000000503047c11 */ /* 0x000fca000f8e10ff */
[----:B------:R-:W-:Y:S01]  /*0190*/  IMAD R5, R5, 0x4, R4 ;  /* 0x0000000405057824 */ /* 0x000fe200078e0204 */
[----:B--2---:R0:W-:Y:S04]  /*01a0*/  STS [R4], R9 ;  /* 0x0000000904007388 */ /* 0x0041e80000000800 */
[----:B---3--:R0:W-:Y:S01]  /*01b0*/  STS [R5], R6 ;  /* 0x0000000605007388 */ /* 0x0081e20000000800 */
[----:B------:R-:W-:Y:S06]  /*01c0*/  BAR.SYNC.DEFER_BLOCKING 0x0 ;  /* 0x0000000000007b1d */ /* 0x000fec0000010000 */
[----:B------:R-:W-:Y:S05]  /*01d0*/  @!P0 BRA `(.L_x_11) ;  /* 0x00000000006c8947 */ /* 0x000fea0003800000 */
[----:B------:R-:W-:Y:S01]  /*01e0*/  VIADD R11, R3, 0x1 ;  /* 0x00000001030b7836 */ /* 0x000fe20000000000 */
[----:B------:R-:W1:Y:S01]  /*01f0*/  LDCU.64 UR8, c[0x0][0x390] ;  /* 0x00007200ff0877ac */ /* 0x000e620008000a00 */
[----:B------:R-:W-:-:S05]  /*0200*/  UMOV UR6, 0x1 ;  /* 0x0000000100067882 */ /* 0x000fca0000000000 */
.L_x_14:
[----:B-1----:R-:W-:Y:S01]  /*0210*/  USHF.R.U32.HI UR7, URZ, 0x1, UR9 ;  /* 0x00000001ff077899 */ /* 0x002fe20008011609 */
[----:B------:R-:W-:Y:S01]  /*0220*/  BSSY.RECONVERGENT B0, `(.L_x_12) ;  /* 0x000000f000007945 */ /* 0x000fe20003800200 */
[----:B------:R-:W-:-:S04]  /*0230*/  USHF.R.U64 UR4, UR8, 0x1, UR9 ;  /* 0x0000000108047899 */ /* 0x000fc80008001209 */
[----:B0-----:R-:W-:Y:S02]  /*0240*/  IMAD.U32 R6, RZ, RZ, UR7 ;  /* 0x00000007ff067e24 */ /* 0x001fe4000f8e00ff */
[----:B------:R-:W-:-:S04]  /*0250*/  ISETP.LT.U32.AND P0, PT, R3, UR4, PT ;  /* 0x0000000403007c0c */ /* 0x000fc8000bf01070 */
[----:B------:R-:W-:-:S13]  /*0260*/  ISETP.GT.U32.AND.EX P0, PT, R6, RZ, PT, P0 ;  /* 0x000000ff0600720c */ /* 0x000fda0003f04100 */
[----:B------:R-:W-:Y:S05]  /*0270*/  @!P0 BRA `(.L_x_13) ;  /* 0x0000000000248947 */ /* 0x000fea0003800000 */
[----:B------:R-:W-:Y:S02]  /*0280*/  ULOP3.LUT UR10, URZ, UR6, URZ, 0x33, !UPT ;  /* 0x00000006ff0a7292 */ /* 0x000fe4000f8e33ff */
[----:B------:R-:W-:-:S05]  /*0290*/  IMAD R6, R11, UR6, RZ ;  /* 0x000000060b067c24 */ /* 0x000fca000f8e02ff */
[C---:B------:R-:W-:Y:S02]  /*02a0*/  LEA R7, R6.reuse, UR10, 0x1 ;  /* 0x0000000a06077c11 */ /* 0x040fe4000f8e08ff */
[----:B------:R-:W-:Y:S02]  /*02b0*/  LEA R6, R6, UR5, 0x3 ;  /* 0x0000000506067c11 */ /* 0x000fe4000f8e18ff */
[----:B------:R-:W-:-:S03]  /*02c0*/  LEA R7, R7, UR5, 0x2 ;  /* 0x0000000507077c11 */ /* 0x000fc6000f8e10ff */
[----:B------:R-:W-:Y:S04]  /*02d0*/  LDS R8, [R6+-0x4] ;  /* 0xfffffc0006087984 */ /* 0x000fe80000000800 */
[----:B------:R-:W0:Y:S02]  /*02e0*/  LDS R7, [R7] ;  /* 0x0000000007077984 */ /* 0x000e240000000800 */
[----:B0-----:R-:W-:-:S05]  /*02f0*/  IMAD.IADD R9, R7, 0x1, R8 ;  /* 0x0000000107097824 */ /* 0x001fca00078e0208 */
[----:B------:R0:W-:Y:S02]  /*0300*/  STS [R6+-0x4], R9 ;  /* 0xfffffc0906007388 */ /* 0x0001e40000000800 */
.L_x_13:
[----:B------:R-:W-:Y:S05]  /*0310*/  BSYNC.RECONVERGENT B0 ;  /* 0x0000000000007941 */ /* 0x000fea0003800200 */
.L_x_12:
[----:B------:R-:W-:Y:S01]  /*0320*/  BAR.SYNC.DEFER_BLOCKING 0x0 ;  /* 0x0000000000007b1d */ /* 0x000fe20000010000 */
[----:B------:R-:W-:Y:S02]  /*0330*/  UISETP.GT.U32.AND UP0, UPT, UR8, 0x3, UPT ;  /* 0x000000030800788c */ /* 0x000fe4000bf04070 */
[----:B------:R-:W-:Y:S02]  /*0340*/  USHF.L.U32 UR6, UR6, 0x1, URZ ;  /* 0x0000000106067899 */ /* 0x000fe400080006ff */
[----:B------:R-:W-:Y:S01]  /*0350*/  UISETP.GT.U32.AND.EX UP0, UPT, UR9, URZ, UPT, UP0 ;  /* 0x000000ff0900728c */ /* 0x000fe2000bf04100 */
[----:B------:R-:W-:Y:S02]  /*0360*/  UMOV UR8, UR4 ;  /* 0x0000000400087c82 */ /* 0x000fe40008000000 */
[----:B------:R-:W-:-:S06]  /*0370*/  UMOV UR9, UR7 ;  /* 0x0000000700097c82 */ /* 0x000fcc0008000000 */
[----:B------:R-:W-:Y:S05]  /*0380*/  BRA.U UP0, `(.L_x_14) ;  /* 0xfffffffd00a07547 */ /* 0x000fea000b83ffff */
.L_x_11:
[----:B------:R-:W-:Y:S01]  /*0390*/  ISETP.NE.AND P0, PT, R3, RZ, PT ;  /* 0x000000ff0300720c */ /* 0x000fe20003f05270 */
[----:B------:R-:W1:-:S12]  /*03a0*/  LDCU.64 UR8, c[0x0][0x390] ;  /* 0x00007200ff0877ac */ /* 0x000e580008000a00 */
[----:B0-----:R-:W0:Y:S01]  /*03b0*/  @!P0 LDC R6, c[0x0][0x390] ;  /* 0x0000e400ff068b82 */ /* 0x001e220000000800 */
[----:B-1----:R-:W-:-:S04]  /*03c0*/  UISETP.GE.U32.AND UP0, UPT, UR8, 0x2, UPT ;  /* 0x000000020800788c */ /* 0x002fc8000bf06070 */
[----:B------:R-:W-:Y:S01]  /*03d0*/  UISETP.GE.U32.AND.EX UP0, UPT, UR9, URZ, UPT, UP0 ;  /* 0x000000ff0900728c */ /* 0x000fe2000bf06100 */
[----:B0-----:R-:W-:-:S05]  /*03e0*/  @!P0 LEA R6, R6, UR5, 0x2 ;  /* 0x0000000506068c11 */ /* 0x001fca000f8e10ff */
[----:B------:R0:W-:Y:S03]  /*03f0*/  @!P0 STS [R6+-0x4], RZ ;  /* 0xfffffcff06008388 */ /* 0x0001e60000000800 */
[----:B------:R-:W-:Y:S05]  /*0400*/  BRA.U !UP0, `(.L_x_15) ;  /* 0x0000000108747547 */ /* 0x000fea000b800000 */
[----:B------:R-:W-:Y:S01]  /*0410*/  VIADD R12, R3, 0x1 ;  /* 0x00000001030c7836 */ /* 0x000fe20000000000 */
[----:B------:R-:W1:Y:S01]  /*0420*/  LDCU.64 UR14, c[0x0][0x390] ;  /* 0x00007200ff0e77ac */ /* 0x000e620008000a00 */
[----:B------:R-:W-:Y:S01]  /*0430*/  UMOV UR10, 0x1 ;  /* 0x00000001000a7882 */ /* 0x000fe20000000000 */
[----:B------:R-:W-:-:S05]  /*0440*/  UMOV UR4, URZ ;  /* 0x000000ff00047c82 */ /* 0x000fca0008000000 */
.L_x_18:
[----:B0-----:R-:W-:Y:S01]  /*0450*/  IMAD.U32 R6, RZ, RZ, UR4 ;  /* 0x00000004ff067e24 */ /* 0x001fe2000f8e00ff */
        /* <DEDUP_REMOVED lines=8> */
[----:B------:R-:W-:Y:S02]  /*04e0*/  ULOP3.LUT UR8, UR6, 0x7ffffffe, URZ, 0xc0, !UPT ;  /* 0x7ffffffe06087892 */ /* 0x000fe4000f8ec0ff */
[----:B------:R-:W-:-:S04]  /*04f0*/  ULOP3.LUT UR9, URZ, UR7, URZ, 0x33, !UPT ;  /* 0x00000007ff097292 */ /* 0x000fc8000f8e33ff */
[----:B------:R-:W-:-:S04]  /*0500*/  IMAD R6, R12, UR8, RZ ;  /* 0x000000080c067c24 */ /* 0x000fc8000f8e02ff */
[C---:B------:R-:W-:Y:S01]  /*0510*/  VIADD R7, R6.reuse, UR9 ;  /* 0x0000000906077c36 */ /* 0x040fe20008000000 */
[----:B------:R-:W-:-:S04]  /*0520*/  LEA R8, R6, UR5, 0x2 ;  /* 0x0000000506087c11 */ /* 0x000fc8000f8e10ff */
[----:B------:R-:W-:Y:S01]  /*0530*/  LEA R7, R7, UR5, 0x2 ;  /* 0x0000000507077c11 */ /* 0x000fe2000f8e10ff */
[----:B------:R-:W0:Y:S04]  /*0540*/  LDS R9, [R8+-0x4] ;  /* 0xfffffc0008097984 */ /* 0x000e280000000800 */
[----:B------:R-:W2:Y:S04]  /*0550*/  LDS R6, [R7] ;  /* 0x0000000007067984 */ /* 0x000ea80000000800 */
[----:B0-----:R0:W-:Y:S01]  /*0560*/  STS [R7], R9 ;  /* 0x0000000907007388 */ /* 0x0011e20000000800 */
[----:B--2---:R-:W-:-:S05]  /*0570*/  IMAD.IADD R11, R6, 0x1, R9 ;  /* 0x00000001060b7824 */ /* 0x004fca00078e0209 */
[----:B------:R0:W-:Y:S02]  /*0580*/  STS [R8+-0x4], R11 ;  /* 0xfffffc0b08007388 */ /* 0x0001e40000000800 */
.L_x_17:
[----:B-1----:R-:W-:Y:S05]  /*0590*/  BSYNC.RECONVERGENT B0 ;  /* 0x0000000000007941 */ /* 0x002fea0003800200 */
.L_x_16:
[----:B------:R-:W-:Y:S01]  /*05a0*/  UISETP.GE.U32.AND UP0, UPT, UR10, UR14, UPT ;  /* 0x0000000e0a00728c */ /* 0x000fe2000bf06070 */
[----:B------:R-:W-:-:S03]  /*05b0*/  UMOV UR6, UR7 ;  /* 0x0000000700067c82 */ /* 0x000fc60008000000 */
[----:B------:R-:W-:-:S09]  /*05c0*/  UISETP.GE.U32.AND.EX UP0, UPT, UR4, UR15, UPT, UP0 ;  /* 0x0000000f0400728c */ /* 0x000fd2000bf06100 */
[----:B------:R-:W-:Y:S05]  /*05d0*/  BRA.U !UP0, `(.L_x_18) ;  /* 0xfffffffd089c7547 */ /* 0x000fea000b83ffff */
.L_x_15:
[----:B------:R-:W-:Y:S08]  /*05e0*/  BAR.SYNC.DEFER_BLOCKING 0x0 ;  /* 0x0000000000007b1d */ /* 0x000ff00000010000 */
[----:B0-----:R-:W0:Y:S01]  /*05f0*/  LDC.64 R8, c[0x0][0x388] ;  /* 0x0000e200ff087b82 */ /* 0x001e220000000a00 */
        /* <DEDUP_REMOVED lines=9> */
.L_x_19:
        /* <DEDUP_REMOVED lines=15> */
.L_x_38:


//--------------------- .text._Z13BlellochScan2PKiPim --------------------------
	.section	.text._Z13BlellochScan2PKiPim,"ax",@progbits
	.align	128
        .global         _Z13BlellochScan2PKiPim
        .type           _Z13BlellochScan2PKiPim,@function
        .size           _Z13BlellochScan2PKiPim,(.L_x_39 - _Z13BlellochScan2PKiPim)
        .other          _Z13BlellochScan2PKiPim,@"STO_CUDA_ENTRY STV_DEFAULT"
_Z13BlellochScan2PKiPim:
.text._Z13BlellochScan2PKiPim:
[----:B------:R-:W-:Y:S01]  /*0000*/  LDC R1, c[0x0][0x37c] ;  /* 0x0000df00ff017b82 */ /* 0x000fe20000000800 */
[----:B------:R-:W0:Y:S01]  /*0010*/  S2R R3, SR_TID.X ;  /* 0x0000000000037919 */ /* 0x000e220000002100 */
[----:B------:R-:W1:Y:S02]  /*0020*/  LDCU.64 UR4, c[0x0][0x390] ;  /* 0x00007200ff0477ac */ /* 0x000e640008000a00 */
[----:B-1----:R-:W-:Y:S02]  /*0030*/  IMAD.U32 R10, RZ, RZ, UR4 ;  /* 0x00000004ff0a7e24 */ /* 0x002fe4000f8e00ff */
[----:B------:R-:W-:-:S03]  /*0040*/  IMAD.U32 R11, RZ, RZ, UR5 ;  /* 0x00000005ff0b7e24 */ /* 0x000fc6000f8e00ff */
[----:B0-----:R-:W-:-:S04]  /*0050*/  ISETP.GE.U32.AND P0, PT, R3, R10, PT ;  /* 0x0000000a0300720c */ /* 0x001fc80003f06070 */
[----:B------:R-:W-:-:S13]  /*0060*/  ISETP.GE.U32.AND.EX P0, PT, RZ, R11, PT, P0 ;  /* 0x0000000bff00720c */ /* 0x000fda0003f06100 */
[----:B------:R-:W-:Y:S05]  /*0070*/  @P0 EXIT ;  /* 0x000000000000094d */ /* 0x000fea0003800000 */
[----:B------:R-:W0:Y:S01]  /*0080*/  LDCU.64 UR4, c[0x0][0x380] ;  /* 0x00007000ff0477ac */ /* 0x000e220008000a00 */
[----:B------:R-:W-:Y:S01]  /*0090*/  IMAD.SHL.U32 R0, R3, 0x4, RZ ;  /* 0x0000000403007824 */ /* 0x000fe200078e00ff */
[----:B------:R-:W-:Y:S01]  /*00a0*/  SHF.R.U32.HI R9, RZ, 0x1e, R3 ;  /* 0x0000001eff097819 */ /* 0x000fe20000011603 */
[----:B------:R-:W1:Y:S03]  /*00b0*/  LDCU.64 UR10, c[0x0][0x358] ;  /* 0x00006b00ff0a77ac */ /* 0x000e660008000a00 */
[----:B0-----:R-:W-:-:S04]  /*00c0*/  IADD3 R4, P0, PT, R0, UR4, RZ ;  /* 0x0000000400047c10 */ /* 0x001fc8000ff1e0ff */
[----:B------:R-:W-:-:S06]  /*00d0*/  IADD3.X R5, PT, PT, R9, UR5, RZ, P0, !PT ;  /* 0x0000000509057c10 */ /* 0x000fcc00087fe4ff */
[----:B-1----:R-:W2:Y:S01]  /*00e0*/  LDG.E R5, desc[UR10][R4.64] ;  /* 0x0000000a04057981 */ /* 0x002ea2000c1e1900 */
[----:B------:R-:W0:Y:S01]  /*00f0*/  S2UR UR5, SR_CgaCtaId ;  /* 0x00000000000579c3 */ /* 0x000e220000008800 */
[----:B------:R-:W-:Y:S01]  /*0100*/  ISETP.GE.U32.AND P0, PT, R10, 0x2, PT ;  /* 0x000000020a00780c */ /* 0x000fe20003f06070 */
[----:B------:R-:W-:Y:S01]  /*0110*/  UMOV UR4, 0x400 ;  /* 0x0000040000047882 */ /* 0x000fe20000000000 */
[----:B------:R-:W-:Y:S02]  /*0120*/  LEA.HI R2, R3, R3, RZ, 0x1b ;  /* 0x0000000303027211 */ /* 0x000fe400078fd8ff */
[----:B------:R-:W-:Y:S01]  /*0130*/  ISETP.GE.U32.AND.EX P0, PT, R11, RZ, PT, P0 ;  /* 0x000000ff0b00720c */ /* 0x000fe20003f06100 */
[----:B0-----:R-:W-:-:S06]  /*0140*/  ULEA UR5, UR5, UR4, 0x18 ;  /* 0x0000000405057291 */ /* 0x001fcc000f8ec0ff */
[----:B------:R-:W-:-:S05]  /*0150*/  LEA R2, R2, UR5, 0x2 ;  /* 0x0000000502027c11 */ /* 0x000fca000f8e10ff */
[----:B--2---:R0:W-:Y:S01]  /*0160*/  STS [R2], R5 ;  /* 0x0000000502007388 */ /* 0x0041e20000000800 */
[----:B------:R-:W-:Y:S06]  /*0170*/  BAR.SYNC.DEFER_BLOCKING 0x0 ;  /* 0x0000000000007b1d */ /* 0x000fec0000010000 */
[----:B------:R-:W-:Y:S05]  /*0180*/  @!P0 BRA `(.L_x_20) ;  /* 0x0000000000788947 */ /* 0x000fea0003800000 */
[----:B0-----:R-:W0:Y:S01]  /*0190*/  LDC.64 R4, c[0x0][0x390] ;  /* 0x0000e400ff047b82 */ /* 0x001e220000000a00 */
[----:B------:R-:W-:Y:S01]  /*01a0*/  LEA R12, R3, 0x2, 0x1 ;  /* 0x00000002030c7811 */ /* 0x000fe200078e08ff */
[----:B------:R-:W-:Y:S01]  /*01b0*/  UMOV UR6, 0x1 ;  /* 0x0000000100067882 */ /* 0x000fe20000000000 */
[----:B------:R-:W-:-:S05]  /*01c0*/  UMOV UR4, URZ ;  /* 0x000000ff00047c82 */ /* 0x000fca0008000000 */
.L_x_23:
[----:B0-----:R-:W-:Y:S01]  /*01d0*/  IMAD R8, R12, UR6, RZ ;  /* 0x000000060c087c24 */ /* 0x001fe2000f8e02ff */
[----:B------:R-:W-:Y:S01]  /*01e0*/  USHF.L.U64.HI UR4, UR6, 0x1, UR4 ;  /* 0x0000000106047899 */ /* 0x000fe20008010204 */
[----:B0-----:R-:W-:Y:S01]  /*01f0*/  IMAD.MOV.U32 R10, RZ, RZ, R4 ;  /* 0x000000ffff0a7224 */ /* 0x001fe200078e0004 */
[----:B------:R-:W-:Y:S01]  /*0200*/  BSSY.RECONVERGENT B0, `(.L_x_21) ;  /* 0x0000010000007945 */ /* 0x000fe20003800200 */
[----:B------:R-:W-:Y:S02]  /*0210*/  VIADD R13, R8, 0xffffffff ;  /* 0xffffffff080d7836 */ /* 0x000fe40000000000 */
[----:B------:R-:W-:-:S03]  /*0220*/  IMAD.MOV.U32 R11, RZ, RZ, R5 ;  /* 0x000000ffff0b7224 */ /* 0x000fc600078e0005 */
[----:B------:R-:W-:-:S04]  /*0230*/  ISETP.GE.U32.AND P0, PT, R13, R10, PT ;  /* 0x0000000a0d00720c */ /* 0x000fc80003f06070 */
[----:B------:R-:W-:-:S13]  /*0240*/  ISETP.GE.U32.AND.EX P0, PT, RZ, R11, PT, P0 ;  /* 0x0000000bff00720c */ /* 0x000fda0003f06100 */
[----:B------:R-:W-:Y:S05]  /*0250*/  @P0 BRA `(.L_x_22) ;  /* 0x0000000000280947 */ /* 0x000fea0003800000 */
[C---:B------:R-:W-:Y:S02]  /*0260*/  VIADD R6, R13.reuse, -UR6 ;  /* 0x800000060d067c36 */ /* 0x040fe40008000000 */
[----:B------:R-:W-:Y:S01]  /*0270*/  VIADD R7, R8, -UR6 ;  /* 0x8000000608077c36 */ /* 0x000fe20008000000 */
        /* <DEDUP_REMOVED lines=8> */
.L_x_22:
[----:B------:R-:W-:Y:S05]  /*0300*/  BSYNC.RECONVERGENT B0 ;  /* 0x0000000000007941 */ /* 0x000fea0003800200 */
.L_x_21:
[----:B------:R-:W-:Y:S01]  /*0310*/  USHF.L.U32 UR6, UR6, 0x1, URZ ;  /* 0x0000000106067899 */ /* 0x000fe200080006ff */
[----:B------:R-:W-:Y:S01]  /*0320*/  IMAD.U32 R6, RZ, RZ, UR4 ;  /* 0x00000004ff067e24 */ /* 0x000fe2000f8e00ff */
[----:B------:R-:W-:Y:S04]  /*0330*/  BAR.SYNC.DEFER_BLOCKING 0x0 ;  /* 0x0000000000007b1d */ /* 0x000fe80000010000 */
[----:B------:R-:W-:-:S04]  /*0340*/  ISETP.LE.U32.AND P0, PT, R10, UR6, PT ;  /* 0x000000060a007c0c */ /* 0x000fc8000bf03070 */
[----:B------:R-:W-:-:S13]  /*0350*/  ISETP.GE.U32.AND.EX P0, PT, R6, R11, PT, P0 ;  /* 0x0000000b0600720c */ /* 0x000fda0003f06100 */
[----:B------:R-:W-:Y:S05]  /*0360*/  @!P0 BRA `(.L_x_23) ;  /* 0xfffffffc00988947 */ /* 0x000fea000383ffff */
.L_x_20:
[----:B------:R-:W-:-:S13]  /*0370*/  ISETP.NE.AND P0, PT, R3, RZ, PT ;  /* 0x000000ff0300720c */ /* 0x000fda0003f05270 */
[----:B------:R-:W-:-:S04]  /*0380*/  @!P0 IADD3 R4, P1, PT, R10, -0x1, RZ ;  /* 0xffffffff0a048810 */ /* 0x000fc80007f3e0ff */
[----:B0-----:R-:W-:-:S04]  /*0390*/  @!P0 IADD3.X R5, PT, PT, R11, -0x1, RZ, P1, !PT ;  /* 0xffffffff0b058810 */ /* 0x001fc80000ffe4ff */
[----:B------:R-:W-:-:S05]  /*03a0*/  @!P0 SHF.R.U64 R4, R4, 0x5, R5 ;  /* 0x0000000504048819 */ /* 0x000fca0000001205 */
[----:B------:R-:W-:-:S05]  /*03b0*/  @!P0 IMAD.IADD R4, R4, 0x1, R10 ;  /* 0x0000000104048824 */ /* 0x000fca00078e020a */
[----:B------:R-:W-:-:S05]  /*03c0*/  @!P0 LEA R4, R4, UR5, 0x2 ;  /* 0x0000000504048c11 */ /* 0x000fca000f8e10ff */
[----:B------:R0:W-:Y:S01]  /*03d0*/  @!P0 STS [R4+-0x4], RZ ;  /* 0xfffffcff04008388 */ /* 0x0001e20000000800 */
[----:B------:R-:W-:Y:S01]  /*03e0*/  BAR.SYNC.DEFER_BLOCKING 0x0 ;  /* 0x0000000000007b1d */ /* 0x000fe20000010000 */
[----:B------:R-:W-:-:S04]  /*03f0*/  ISETP.GE.U32.AND P0, PT, R10, 0x2, PT ;  /* 0x000000020a00780c */ /* 0x000fc80003f06070 */
[----:B------:R-:W-:-:S13]  /*0400*/  ISETP.GE.U32.AND.EX P0, PT, R11, RZ, PT, P0 ;  /* 0x000000ff0b00720c */ /* 0x000fda0003f06100 */
[----:B0-----:R-:W-:Y:S05]  /*0410*/  @!P0 BRA `(.L_x_24) ;  /* 0x0000000000748947 */ /* 0x001fea0003800000 */
[----:B------:R-:W-:Y:S01]  /*0420*/  LEA R7, R3, 0x2, 0x1 ;  /* 0x0000000203077811 */ /* 0x000fe200078e08ff */
[----:B------:R-:W0:Y:S01]  /*0430*/  LDCU.64 UR6, c[0x0][0x390] ;  /* 0x00007200ff0677ac */ /* 0x000e220008000a00 */
[----:B------:R-:W1:Y:S05]  /*0440*/  LDCU.64 UR12, c[0x0][0x390] ;  /* 0x00007200ff0c77ac */ /* 0x000e6a0008000a00 */
.L_x_27:
[----:B0-----:R-:W-:Y:S01]  /*0450*/  USHF.R.U64 UR4, UR6, 0x1, UR7 ;  /* 0x0000000106047899 */ /* 0x001fe20008001207 */
[----:B------:R-:W-:Y:S01]  /*0460*/  BSSY.RECONVERGENT B0, `(.L_x_25) ;  /* 0x0000012000007945 */ /* 0x000fe20003800200 */
[----:B------:R-:W-:-:S04]  /*0470*/  USHF.R.U32.HI UR8, URZ, 0x1, UR7 ;  /* 0x00000001ff087899 */ /* 0x000fc80008011607 */
[----:B------:R-:W-:-:S04]  /*0480*/  IMAD R5, R7, UR4, RZ ;  /* 0x0000000407057c24 */ /* 0x000fc8000f8e02ff */
[----:B------:R-:W-:-:S05]  /*0490*/  VIADD R6, R5, 0xffffffff ;  /* 0xffffffff05067836 */ /* 0x000fca0000000000 */
[----:B-1----:R-:W-:-:S04]  /*04a0*/  ISETP.GE.U32.AND P0, PT, R6, UR12, PT ;  /* 0x0000000c06007c0c */ /* 0x002fc8000bf06070 */
[----:B------:R-:W-:-:S13]  /*04b0*/  ISETP.GE.U32.AND.EX P0, PT, RZ, UR13, PT, P0 ;  /* 0x0000000dff007c0c */ /* 0x000fda000bf06100 */
[----:B------:R-:W-:Y:S05]  /*04c0*/  @P0 BRA `(.L_x_26) ;  /* 0x00000000002c0947 */ /* 0x000fea0003800000 */
[C---:B------:R-:W-:Y:S02]  /*04d0*/  VIADD R3, R6.reuse, -UR4 ;  /* 0x8000000406037c36 */ /* 0x040fe40008000000 */
[----:B------:R-:W-:Y:S01]  /*04e0*/  VIADD R4, R5, -UR4 ;  /* 0x8000000405047c36 */ /* 0x000fe20008000000 */
[----:B------:R-:W-:-:S04]  /*04f0*/  LEA.HI R5, R6, R5, RZ, 0x1b ;  /* 0x0000000506057211 */ /* 0x000fc800078fd8ff */
[----:B------:R-:W-:Y:S02]  /*0500*/  LEA.HI R3, R3, R4, RZ, 0x1b ;  /* 0x0000000403037211 */ /* 0x000fe400078fd8ff */
[----:B------:R-:W-:Y:S02]  /*0510*/  LEA R5, R5, UR5, 0x2 ;  /* 0x0000000505057c11 */ /* 0x000fe4000f8e10ff */
[----:B------:R-:W-:-:S03]  /*0520*/  LEA R3, R3, UR5, 0x2 ;  /* 0x0000000503037c11 */ /* 0x000fc6000f8e10ff */
[----:B------:R-:W0:Y:S04]  /*0530*/  LDS R6, [R5+-0x4] ;  /* 0xfffffc0005067984 */ /* 0x000e280000000800 */
[----:B------:R-:W1:Y:S04]  /*0540*/  LDS R4, [R3+-0x4] ;  /* 0xfffffc0003047984 */ /* 0x000e680000000800 */
[----:B0-----:R0:W-:Y:S01]  /*0550*/  STS [R3+-0x4], R6 ;  /* 0xfffffc0603007388 */ /* 0x0011e20000000800 */
[----:B-1----:R-:W-:-:S05]  /*0560*/  IMAD.IADD R4, R4, 0x1, R6 ;  /* 0x0000000104047824 */ /* 0x002fca00078e0206 */
[----:B------:R0:W-:Y:S02]  /*0570*/  STS [R5+-0x4], R4 ;  /* 0xfffffc0405007388 */ /* 0x0001e40000000800 */
.L_x_26:
[----:B------:R-:W-:Y:S05]  /*0580*/  BSYNC.RECONVERGENT B0 ;  /* 0x0000000000007941 */ /* 0x000fea0003800200 */
.L_x_25:
[----:B------:R-:W-:Y:S01]  /*0590*/  BAR.SYNC.DEFER_BLOCKING 0x0 ;  /* 0x0000000000007b1d */ /* 0x000fe20000010000 */
[----:B------:R-:W-:-:S04]  /*05a0*/  UISETP.GT.U32.AND UP0, UPT, UR6, 0x3, UPT ;  /* 0x000000030600788c */ /* 0x000fc8000bf04070 */
[----:B------:R-:W-:Y:S01]  /*05b0*/  UISETP.GT.U32.AND.EX UP0, UPT, UR7, URZ, UPT, UP0 ;  /* 0x000000ff0700728c */ /* 0x000fe2000bf04100 */
[----:B------:R-:W-:Y:S02]  /*05c0*/  UMOV UR6, UR4 ;  /* 0x0000000400067c82 */ /* 0x000fe40008000000 */
[----:B------:R-:W-:-:S06]  /*05d0*/  UMOV UR7, UR8 ;  /* 0x0000000800077c82 */ /* 0x000fcc0008000000 */
[----:B------:R-:W-:Y:S05]  /*05e0*/  BRA.U UP0, `(.L_x_27) ;  /* 0xfffffffd00987547 */ /* 0x000fea000b83ffff */
.L_x_24:
[----:B0-----:R-:W0:Y:S01]  /*05f0*/  LDS R3, [R2] ;  /* 0x0000000002037984 */ /* 0x001e220000000800 */
[----:B------:R-:W1:Y:S02]  /*0600*/  LDCU.64 UR8, c[0x0][0x388] ;  /* 0x00007100ff0877ac */ /* 0x000e640008000a00 */
[----:B-1----:R-:W-:-:S04]  /*0610*/  IADD3 R4, P0, PT, R0, UR8, RZ ;  /* 0x0000000800047c10 */ /* 0x002fc8000ff1e0ff */
[----:B------:R-:W-:-:S05]  /*0620*/  IADD3.X R5, PT, PT, R9, UR9, RZ, P0, !PT ;  /* 0x0000000909057c10 */ /* 0x000fca00087fe4ff */
[----:B0-----:R-:W-:Y:S01]  /*0630*/  STG.E desc[UR10][R4.64], R3 ;  /* 0x0000000304007986 */ /* 0x001fe2000c10190a */
[----:B------:R-:W-:Y:S05]  /*0640*/  EXIT ;  /* 0x000000000000794d */ /* 0x000fea0003800000 */
.L_x_28:
        /* <DEDUP_REMOVED lines=11> */
.L_x_39:


//--------------------- .text._Z13BlellochScan1PKiPim --------------------------
	.section	.text._Z13BlellochScan1PKiPim,"ax",@progbits
	.align	128
        .global         _Z13BlellochScan1PKiPim
        .type           _Z13BlellochScan1PKiPim,@function
        .size           _Z13BlellochScan1PKiPim,(.L_x_40 - _Z13BlellochScan1PKiPim)
        .other          _Z13BlellochScan1PKiPim,@"STO_CUDA_ENTRY STV_DEFAULT"
_Z13BlellochScan1PKiPim:
.text._Z13BlellochScan1PKiPim:
[----:B------:R-:W0:Y:S01]  /*0000*/  LDC R1, c[0x0][0x37c] ;  /* 0x0000df00ff017b82 */ /* 0x000e220000000800 */
[----:B------:R-:W1:Y:S01]  /*0010*/  S2R R18, SR_TID.X ;  /* 0x0000000000127919 */ /* 0x000e620000002100 */
[----:B------:R-:W1:Y:S01]  /*0020*/  LDCU.64 UR6, c[0x0][0x390] ;  /* 0x00007200ff0677ac */ /* 0x000e620008000a00 */
[----:B0-----:R-:W-:Y:S01]  /*0030*/  VIADD R1, R1, 0xfffffff8 ;  /* 0xfffffff801017836 */ /* 0x001fe20000000000 */
[----:B------:R-:W0:Y:S01]  /*0040*/  LDCU UR4, c[0x0][0x2f8] ;  /* 0x00005f00ff0477ac */ /* 0x000e220008000800 */
[----:B------:R-:W2:Y:S03]  /*0050*/  LDCU UR5, c[0x0][0x2fc] ;  /* 0x00005f80ff0577ac */ /* 0x000ea60008000800 */
[----:B0-----:R-:W-:-:S05]  /*0060*/  IADD3 R2, P1, PT, R1, UR4, RZ ;  /* 0x0000000401027c10 */ /* 0x001fca000ff3e0ff */
[----:B--2---:R-:W-:Y:S01]  /*0070*/  IMAD.X R16, RZ, RZ, UR5, P1 ;  /* 0x00000005ff107e24 */ /* 0x004fe200088e06ff */
[----:B-1----:R-:W-:-:S04]  /*0080*/  ISETP.GE.U32.AND P0, PT, R18, UR6, PT ;  /* 0x0000000612007c0c */ /* 0x002fc8000bf06070 */
[----:B------:R-:W-:-:S13]  /*0090*/  ISETP.GE.U32.AND.EX P0, PT, RZ, UR7, PT, P0 ;  /* 0x00000007ff007c0c */ /* 0x000fda000bf06100 */
[----:B------:R-:W-:Y:S05]  /*00a0*/  @P0 EXIT ;  /* 0x000000000000094d */ /* 0x000fea0003800000 */
[----:B------:R-:W0:Y:S01]  /*00b0*/  LDCU.64 UR4, c[0x0][0x380] ;  /* 0x00007000ff0477ac */ /* 0x000e220008000a00 */
[----:B------:R-:W-:Y:S01]  /*00c0*/  IMAD.SHL.U32 R19, R18, 0x4, RZ ;  /* 0x0000000412137824 */ /* 0x000fe200078e00ff */
[----:B------:R-:W-:Y:S01]  /*00d0*/  SHF.R.U32.HI R22, RZ, 0x1e, R18 ;  /* 0x0000001eff167819 */ /* 0x000fe20000011612 */
[----:B------:R-:W1:Y:S03]  /*00e0*/  LDCU.64 UR36, c[0x0][0x358] ;  /* 0x00006b00ff2477ac */ /* 0x000e660008000a00 */
[----:B0-----:R-:W-:-:S04]  /*00f0*/  IADD3 R6, P0, PT, R19, UR4, RZ ;  /* 0x0000000413067c10 */ /* 0x001fc8000ff1e0ff */
[----:B------:R-:W-:-:S05]  /*0100*/  IADD3.X R7, PT, PT, R22, UR5, RZ, P0, !PT ;  /* 0x0000000516077c10 */ /* 0x000fca00087fe4ff */
[----:B-1----:R0:W2:Y:S01]  /*0110*/  LDG.E R0, desc[UR36][R6.64] ;  /* 0x0000002406007981 */ /* 0x0020a2000c1e1900 */
[----:B------:R-:W1:Y:S01]  /*0120*/  S2UR UR38, SR_CgaCtaId ;  /* 0x00000000002679c3 */ /* 0x000e620000008800 */
[----:B------:R-:W-:Y:S01]  /*0130*/  UMOV UR4, 0x400 ;  /* 0x0000040000047882 */ /* 0x000fe20000000000 */
[----:B------:R-:W-:-:S06]  /*0140*/  MOV R3, 0x0 ;  /* 0x0000000000037802 */ /* 0x000fcc0000000f00 */
[----:B------:R3:W4:Y:S01]  /*0150*/  LDC.64 R8, c[0x4][R3] ;  /* 0x0100000003087b82 */ /* 0x0007220000000a00 */
[----:B0-----:R-:W-:Y:S02]  /*0160*/  IMAD.MOV.U32 R6, RZ, RZ, R2 ;  /* 0x000000ffff067224 */ /* 0x001fe400078e0002 */
[----:B------:R-:W-:Y:S01]  /*0170*/  IMAD.MOV.U32 R7, RZ, RZ, R16 ;  /* 0x000000ffff077224 */ /* 0x000fe200078e0010 */
[----:B-1----:R-:W-:Y:S01]  /*0180*/  ULEA UR38, UR38, UR4, 0x18 ;  /* 0x0000000426267291 */ /* 0x002fe2000f8ec0ff */
[----:B------:R-:W0:Y:S05]  /*0190*/  LDCU.64 UR4, c[0x4][0x8] ;  /* 0x01000100ff0477ac */ /* 0x000e2a0008000a00 */
[----:B------:R-:W-:Y:S01]  /*01a0*/  LEA R17, R18, UR38, 0x2 ;  /* 0x0000002612117c11 */ /* 0x000fe2000f8e10ff */
[----:B0-----:R-:W-:-:S02]  /*01b0*/  IMAD.U32 R4, RZ, RZ, UR4 ;  /* 0x00000004ff047e24 */ /* 0x001fc4000f8e00ff */
[----:B------:R-:W-:Y:S02]  /*01c0*/  IMAD.U32 R5, RZ, RZ, UR5 ;  /* 0x00000005ff057e24 */ /* 0x000fe4000f8e00ff */
[----:B--2---:R3:W-:Y:S04]  /*01d0*/  STS [R17], R0 ;  /* 0x0000000011007388 */ /* 0x0047e80000000800 */
[----:B----4-:R3:W-:Y:S02]  /*01e0*/  STL [R1], R0 ;  /* 0x0000000001007387 */ /* 0x0107e40000100800 */
[----:B------:R-:W-:-:S07]  /*01f0*/  LEPC R20, `(.L_x_29) ;  /* 0x000000001014794e */ /* 0x000fce0000000000 */
[----:B---3--:R-:W-:Y:S05]  /*0200*/  CALL.ABS.NOINC R8 ;  /* 0x0000000008007343 */ /* 0x008fea0003c00000 */
.L_x_29:
[----:B------:R-:W-:Y:S05]  /*0210*/  WARPSYNC.ALL ;  /* 0x0000000000007948 */ /* 0x000fea0003800000 */
[----:B------:R-:W0:Y:S01]  /*0220*/  LDCU.64 UR40, c[0x0][0x390] ;  /* 0x00007200ff2877ac */ /* 0x000e220008000a00 */
[----:B------:R-:W-:Y:S01]  /*0230*/  BAR.SYNC.DEFER_BLOCKING 0x0 ;  /* 0x0000000000007b1d */ /* 0x000fe20000010000 */
[----:B------:R-:W-:Y:S01]  /*0240*/  ISETP.NE.AND P1, PT, R18, RZ, PT ;  /* 0x000000ff1200720c */ /* 0x000fe20003f25270 */
[----:B0-----:R-:W-:-:S04]  /*0250*/  UISETP.GE.U32.AND UP0, UPT, UR40, 0x2, UPT ;  /* 0x000000022800788c */ /* 0x001fc8000bf06070 */
[----:B------:R-:W-:-:S09]  /*0260*/  UISETP.GE.U32.AND.EX UP0, UPT, UR41, URZ, UPT, UP0 ;  /* 0x000000ff2900728c */ /* 0x000fd2000bf06100 */
[----:B------:R-:W-:Y:S05]  /*0270*/  BRA.U !UP0, `(.L_x_30) ;  /* 0x0000000108547547 */ /* 0x000fea000b800000 */
[----:B------:R-:W-:Y:S01]  /*0280*/  LEA R0, R18, 0x2, 0x1 ;  /* 0x0000000212007811 */ /* 0x000fe200078e08ff */
[----:B------:R-:W-:Y:S01]  /*0290*/  IMAD.MOV.U32 R7, RZ, RZ, 0x1 ;  /* 0x00000001ff077424 */ /* 0x000fe200078e00ff */
[----:B------:R-:W0:Y:S01]  /*02a0*/  LDCU.64 UR40, c[0x0][0x390] ;  /* 0x00007200ff2877ac */ /* 0x000e220008000a00 */
[----:B------:R-:W-:-:S07]  /*02b0*/  IMAD.MOV.U32 R8, RZ, RZ, RZ ;  /* 0x000000ffff087224 */ /* 0x000fce00078e00ff */
.L_x_31:
[----:B------:R-:W-:Y:S01]  /*02c0*/  IMAD R4, R0, R7, RZ ;  /* 0x0000000700047224 */ /* 0x000fe200078e02ff */
[----:B------:R-:W-:-:S03]  /*02d0*/  SHF.L.U64.HI R8, R7, 0x1, R8 ;  /* 0x0000000107087819 */ /* 0x000fc60000010208 */
[----:B------:R-:W-:-:S05]  /*02e0*/  VIADD R3, R4, 0xffffffff ;  /* 0xffffffff04037836 */ /* 0x000fca0000000000 */
[----:B0-----:R-:W-:-:S04]  /*02f0*/  ISETP.GE.U32.AND P0, PT, R3, UR40, PT ;  /* 0x0000002803007c0c */ /* 0x001fc8000bf06070 */
[----:B------:R-:W-:-:S13]  /*0300*/  ISETP.GE.U32.AND.EX P0, PT, RZ, UR41, PT, P0 ;  /* 0x00000029ff007c0c */ /* 0x000fda000bf06100 */
[----:B------:R-:W-:-:S05]  /*0310*/  @!P0 IMAD.IADD R3, R4, 0x1, -R7 ;  /* 0x0000000104038824 */ /* 0x000fca00078e0a07 */
[----:B------:R-:W-:-:S05]  /*0320*/  @!P0 LEA R3, R3, UR38, 0x2 ;  /* 0x0000002603038c11 */ /* 0x000fca000f8e10ff */
[C---:B------:R-:W-:Y:S02]  /*0330*/  @!P0 IMAD R4, R7.reuse, 0x4, R3 ;  /* 0x0000000407048824 */ /* 0x040fe400078e0203 */
[----:B------:R-:W-:Y:S01]  /*0340*/  @!P0 LDS R3, [R3+-0x4] ;  /* 0xfffffc0003038984 */ /* 0x000fe20000000800 */
[----:B------:R-:W-:-:S03]  /*0350*/  IMAD.SHL.U32 R7, R7, 0x2, RZ ;  /* 0x0000000207077824 */ /* 0x000fc600078e00ff */
[----:B------:R-:W0:Y:S02]  /*0360*/  @!P0 LDS R6, [R4+-0x4] ;  /* 0xfffffc0004068984 */ /* 0x000e240000000800 */
[----:B0-----:R-:W-:-:S05]  /*0370*/  @!P0 IMAD.IADD R5, R3, 0x1, R6 ;  /* 0x0000000103058824 */ /* 0x001fca00078e0206 */
[----:B------:R1:W-:Y:S01]  /*0380*/  @!P0 STS [R4+-0x4], R5 ;  /* 0xfffffc0504008388 */ /* 0x0003e20000000800 */
[----:B------:R-:W-:Y:S01]  /*0390*/  BAR.SYNC.DEFER_BLOCKING 0x0 ;  /* 0x0000000000007b1d */ /* 0x000fe20000010000 */
[----:B------:R-:W-:-:S04]  /*03a0*/  ISETP.GE.U32.AND P0, PT, R7, UR40, PT ;  /* 0x0000002807007c0c */ /* 0x000fc8000bf06070 */
[----:B------:R-:W-:-:S13]  /*03b0*/  ISETP.GE.U32.AND.EX P0, PT, R8, UR41, PT, P0 ;  /* 0x0000002908007c0c */ /* 0x000fda000bf06100 */
[----:B-1----:R-:W-:Y:S05]  /*03c0*/  @!P0 BRA `(.L_x_31) ;  /* 0xfffffffc00bc8947 */ /* 0x002fea000383ffff */
.L_x_30:
[----:B------:R-:W-:Y:S05]  /*03d0*/  @P1 BRA `(.L_x_32) ;  /* 0x0000000000301947 */ /* 0x000fea0003800000 */
[----:B------:R-:W-:Y:S01]  /*03e0*/  ULEA UR4, UR40, UR38, 0x2 ;  /* 0x0000002628047291 */ /* 0x000fe2000f8e10ff */
[----:B------:R-:W-:Y:S01]  /*03f0*/  MOV R0, 0x0 ;  /* 0x0000000000007802 */ /* 0x000fe20000000f00 */
[----:B------:R0:W-:Y:S01]  /*0400*/  STL [R1], RZ ;  /* 0x000000ff01007387 */ /* 0x0001e20000100800 */
[----:B------:R-:W1:Y:S01]  /*0410*/  LDCU.64 UR6, c[0x4][0x8] ;  /* 0x01000100ff0677ac */ /* 0x000e620008000a00 */
[----:B------:R-:W-:Y:S01]  /*0420*/  IMAD.MOV.U32 R6, RZ, RZ, R2 ;  /* 0x000000ffff067224 */ /* 0x000fe200078e0002 */
[----:B------:R0:W2:Y:S01]  /*0430*/  LDC.64 R8, c[0x4][R0] ;  /* 0x0100000000087b82 */ /* 0x0000a20000000a00 */
[----:B------:R-:W-:-:S03]  /*0440*/  IMAD.MOV.U32 R7, RZ, RZ, R16 ;  /* 0x000000ffff077224 */ /* 0x000fc600078e0010 */
[----:B------:R-:W-:Y:S01]  /*0450*/  STS [UR4+-0x4], RZ ;  /* 0xfffffcffff007988 */ /* 0x000fe20008000804 */
[----:B-1----:R-:W-:Y:S02]  /*0460*/  IMAD.U32 R4, RZ, RZ, UR6 ;  /* 0x00000006ff047e24 */ /* 0x002fe4000f8e00ff */
[----:B0-----:R-:W-:-:S07]  /*0470*/  IMAD.U32 R5, RZ, RZ, UR7 ;  /* 0x00000007ff057e24 */ /* 0x001fce000f8e00ff */
[----:B------:R-:W-:-:S07]  /*0480*/  LEPC R20, `(.L_x_32) ;  /* 0x000000001014794e */ /* 0x000fce0000000000 */
[----:B--2---:R-:W-:Y:S05]  /*0490*/  CALL.ABS.NOINC R8 ;  /* 0x0000000008007343 */ /* 0x004fea0003c00000 */
.L_x_32:
[----:B------:R-:W-:Y:S05]  /*04a0*/  WARPSYNC.ALL ;  /* 0x0000000000007948 */ /* 0x000fea0003800000 */
[----:B------:R-:W0:Y:S02]  /*04b0*/  LDCU.64 UR4, c[0x0][0x390] ;  /* 0x00007200ff0477ac */ /* 0x000e240008000a00 */
[----:B0-----:R-:W-:-:S04]  /*04c0*/  UISETP.GE.U32.AND UP0, UPT, UR4, 0x2, UPT ;  /* 0x000000020400788c */ /* 0x001fc8000bf06070 */
[----:B------:R-:W-:Y:S01]  /*04d0*/  UISETP.GE.U32.AND.EX UP0, UPT, UR5, URZ, UPT, UP0 ;  /* 0x000000ff0500728c */ /* 0x000fe2000bf06100 */
[----:B------:R-:W-:Y:S08]  /*04e0*/  BAR.SYNC.DEFER_BLOCKING 0x0 ;  /* 0x0000000000007b1d */ /* 0x000ff00000010000 */
[----:B------:R-:W-:Y:S05]  /*04f0*/  BRA.U !UP0, `(.L_x_33) ;  /* 0x0000000108607547 */ /* 0x000fea000b800000 */
[----:B------:R-:W0:Y:S01]  /*0500*/  LDC R7, c[0x0][0x394] ;  /* 0x0000e500ff077b82 */ /* 0x000e220000000800 */
[----:B------:R-:W1:Y:S01]  /*0510*/  LDCU UR4, c[0x0][0x390] ;  /* 0x00007200ff0477ac */ /* 0x000e620008000800 */
[----:B------:R-:W-:Y:S01]  /*0520*/  LEA R18, R18, 0x2, 0x1 ;  /* 0x0000000212127811 */ /* 0x000fe200078e08ff */
[----:B------:R-:W2:Y:S01]  /*0530*/  LDCU.64 UR6, c[0x0][0x390] ;  /* 0x00007200ff0677ac */ /* 0x000ea20008000a00 */
[----:B-1----:R-:W-:-:S07]  /*0540*/  IMAD.U32 R4, RZ, RZ, UR4 ;  /* 0x00000004ff047e24 */ /* 0x002fce000f8e00ff */
.L_x_34:
[----:B0-----:R-:W-:-:S05]  /*0550*/  SHF.R.U64 R9, R4, 0x1, R7 ;  /* 0x0000000104097819 */ /* 0x001fca0000001207 */
[----:B------:R-:W-:-:S04]  /*0560*/  IMAD R0, R18, R9, RZ ;  /* 0x0000000912007224 */ /* 0x000fc800078e02ff */
[----:B------:R-:W-:-:S05]  /*0570*/  VIADD R2, R0, 0xffffffff ;  /* 0xffffffff00027836 */ /* 0x000fca0000000000 */
[----:B--2---:R-:W-:-:S04]  /*0580*/  ISETP.GE.U32.AND P0, PT, R2, UR6, PT ;  /* 0x0000000602007c0c */ /* 0x004fc8000bf06070 */
[----:B------:R-:W-:-:S13]  /*0590*/  ISETP.GE.U32.AND.EX P0, PT, RZ, UR7, PT, P0 ;  /* 0x00000007ff007c0c */ /* 0x000fda000bf06100 */
[----:B------:R-:W-:-:S05]  /*05a0*/  @!P0 IMAD.IADD R0, R0, 0x1, -R9 ;  /* 0x0000000100008824 */ /* 0x000fca00078e0a09 */
[----:B------:R-:W-:-:S05]  /*05b0*/  @!P0 LEA R0, R0, UR38, 0x2 ;  /* 0x0000002600008c11 */ /* 0x000fca000f8e10ff */
[----:B------:R-:W-:Y:S01]  /*05c0*/  @!P0 IMAD R3, R9, 0x4, R0 ;  /* 0x0000000409038824 */ /* 0x000fe200078e0200 */
[----:B------:R-:W-:Y:S04]  /*05d0*/  @!P0 LDS R2, [R0+-0x4] ;  /* 0xfffffc0000028984 */ /* 0x000fe80000000800 */
[----:B------:R-:W0:Y:S02]  /*05e0*/  @!P0 LDS R5, [R3+-0x4] ;  /* 0xfffffc0003058984 */ /* 0x000e240000000800 */
[----:B0-----:R-:W-:Y:S02]  /*05f0*/  @!P0 IMAD.IADD R2, R2, 0x1, R5 ;  /* 0x0000000102028824 */ /* 0x001fe400078e0205 */
[----:B------:R1:W-:Y:S04]  /*0600*/  @!P0 STS [R0+-0x4], R5 ;  /* 0xfffffc0500008388 */ /* 0x0003e80000000800 */
[----:B------:R1:W-:Y:S01]  /*0610*/  @!P0 STS [R3+-0x4], R2 ;  /* 0xfffffc0203008388 */ /* 0x0003e20000000800 */
[----:B------:R-:W-:Y:S01]  /*0620*/  BAR.SYNC.DEFER_BLOCKING 0x0 ;  /* 0x0000000000007b1d */ /* 0x000fe20000010000 */
[----:B------:R-:W-:Y:S01]  /*0630*/  ISETP.GT.U32.AND P0, PT, R4, 0x3, PT ;  /* 0x000000030400780c */ /* 0x000fe20003f04070 */
[----:B------:R-:W-:-:S03]  /*0640*/  IMAD.MOV.U32 R4, RZ, RZ, R9 ;  /* 0x000000ffff047224 */ /* 0x000fc600078e0009 */
[----:B------:R-:W-:Y:S02]  /*0650*/  ISETP.GT.U32.AND.EX P0, PT, R7, RZ, PT, P0 ;  /* 0x000000ff0700720c */ /* 0x000fe40003f04100 */
[----:B------:R-:W-:-:S11]  /*0660*/  SHF.R.U32.HI R7, RZ, 0x1, R7 ;  /* 0x00000001ff077819 */ /* 0x000fd60000011607 */
[----:B-1----:R-:W-:Y:S05]  /*0670*/  @P0 BRA `(.L_x_34) ;  /* 0xfffffffc00b40947 */ /* 0x002fea000383ffff */
.L_x_33:
[----:B------:R-:W0:Y:S01]  /*0680*/  LDS R17, [R17] ;  /* 0x0000000011117984 */ /* 0x000e220000000800 */
[----:B------:R-:W1:Y:S02]  /*0690*/  LDCU.64 UR4, c[0x0][0x388] ;  /* 0x00007100ff0477ac */ /* 0x000e640008000a00 */
[----:B-1----:R-:W-:-:S04]  /*06a0*/  IADD3 R2, P0, PT, R19, UR4, RZ ;  /* 0x0000000413027c10 */ /* 0x002fc8000ff1e0ff */
[----:B------:R-:W-:-:S05]  /*06b0*/  IADD3.X R3, PT, PT, R22, UR5, RZ, P0, !PT ;  /* 0x0000000516037c10 */ /* 0x000fca00087fe4ff */
[----:B0-----:R-:W-:Y:S01]  /*06c0*/  STG.E desc[UR36][R2.64], R17 ;  /* 0x0000001102007986 */ /* 0x001fe2000c101924 */
[----:B------:R-:W-:Y:S05]  /*06d0*/  EXIT ;  /* 0x000000000000794d */ /* 0x000fea0003800000 */
.L_x_35:
        /* <DEDUP_REMOVED lines=10> */
.L_x_40:


//--------------------- .nv.global.init           --------------------------
	.section	.nv.global.init,"aw",@progbits
.nv.global.init:
	.type		$str$2,@object
	.size		$str$2,(.L_0 - $str$2)
$str$2:
        /*0000*/ 	.byte	0x25, 0x64, 0x0a, 0x00
.L_0:


//--------------------- .nv.shared._Z10TestKernelPi --------------------------
	.section	.nv.shared._Z10TestKernelPi,"aw",@nobits
	.sectionflags	@""
	.align	16
	.zero		1024


//--------------------- .nv.shared.reserved.0     --------------------------
	.section	.nv.shared.reserved.0,"aw",@nobits
	.weak		__nv_reservedSMEM_offset_0_alias
	.size		__nv_reservedSMEM_offset_0_alias, 0, 64
	.other		__nv_reservedSMEM_offset_0_alias,@"STO_CUDA_RESERVED_SHARED STV_DEFAULT"
__nv_reservedSMEM_offset_0_alias:
	.zero		0
	.zero		64


//--------------------- .nv.shared._Z13BlellochScan4PKiPim --------------------------
	.section	.nv.shared._Z13BlellochScan4PKiPim,"aw",@nobits
	.sectionflags	@""
	.align	16
	.zero		1024


//--------------------- .nv.shared._Z13BlellochScan3PKiPim --------------------------
	.section	.nv.shared._Z13BlellochScan3PKiPim,"aw",@nobits
	.sectionflags	@""
	.align	16
	.zero		1024


//--------------------- .nv.shared._Z13BlellochScan2PKiPim --------------------------
	.section	.nv.shared._Z13BlellochScan2PKiPim,"aw",@nobits
	.sectionflags	@""
	.align	16
	.zero		1024


//--------------------- .nv.shared._Z13BlellochScan1PKiPim --------------------------
	.section	.nv.shared._Z13BlellochScan1PKiPim,"aw",@nobits
	.sectionflags	@""
	.align	16
	.zero		1024


//--------------------- .nv.constant0._Z10TestKernelPi --------------------------
	.section	.nv.constant0._Z10TestKernelPi,"a",@progbits
	.sectionflags	@""
	.align	4
.nv.constant0._Z10TestKernelPi:
	.zero		904


//--------------------- .nv.constant0._Z13BlellochScan4PKiPim --------------------------
	.section	.nv.constant0._Z13BlellochScan4PKiPim,"a",@progbits
	.sectionflags	@""
	.align	4
.nv.constant0._Z13BlellochScan4PKiPim:
	.zero		920


//--------------------- .nv.constant0._Z13BlellochScan3PKiPim --------------------------
	.section	.nv.constant0._Z13BlellochScan3PKiPim,"a",@progbits
	.sectionflags	@""
	.align	4
.nv.constant0._Z13BlellochScan3PKiPim:
	.zero		920


//--------------------- .nv.constant0._Z13BlellochScan2PKiPim --------------------------
	.section	.nv.constant0._Z13BlellochScan2PKiPim,"a",@progbits
	.sectionflags	@""
	.align	4
.nv.constant0._Z13BlellochScan2PKiPim:
	.zero		920


//--------------------- .nv.constant0._Z13BlellochScan1PKiPim --------------------------
	.section	.nv.constant0._Z13BlellochScan1PKiPim,"a",@progbits
	.sectionflags	@""
	.align	4
.nv.constant0._Z13BlellochScan1PKiPim:
	.zero		920


//--------------------- SYMBOLS --------------------------

	.type		.nv.reservedSmem.offset0,@object
	.size		.nv.reservedSmem.offset0,0x4
	.type		.nv.reservedSmem.cap,@object
	.size		.nv.reservedSmem.cap,0x4
	.type		vprintf,@function
